//
// Generated by NVIDIA NVVM Compiler
//
// Compiler Build ID: CL-36424714
// Cuda compilation tools, release 13.0, V13.0.88
// Based on NVVM 20.0.0
//

.version 9.0
.target sm_100
.address_size 64

	// .globl	_Z9integrateiddPdddS_S_
.func  (.param .b64 func_retval0) __internal_accurate_pow
(
	.param .b64 __internal_accurate_pow_param_0
)
;

.visible .entry _Z9integrateiddPdddS_S_(
	.param .u32 _Z9integrateiddPdddS_S__param_0,
	.param .f64 _Z9integrateiddPdddS_S__param_1,
	.param .f64 _Z9integrateiddPdddS_S__param_2,
	.param .u64 .ptr .align 1 _Z9integrateiddPdddS_S__param_3,
	.param .f64 _Z9integrateiddPdddS_S__param_4,
	.param .f64 _Z9integrateiddPdddS_S__param_5,
	.param .u64 .ptr .align 1 _Z9integrateiddPdddS_S__param_6,
	.param .u64 .ptr .align 1 _Z9integrateiddPdddS_S__param_7
)
{
	.reg .pred 	%p<31>;
	.reg .b32 	%r<84>;
	.reg .b32 	%f<6>;
	.reg .b64 	%rd<14>;
	.reg .b64 	%fd<181>;

	ld.param.f64 	%fd39, [_Z9integrateiddPdddS_S__param_1];
	ld.param.f64 	%fd40, [_Z9integrateiddPdddS_S__param_2];
	ld.param.u64 	%rd2, [_Z9integrateiddPdddS_S__param_3];
	ld.param.f64 	%fd41, [_Z9integrateiddPdddS_S__param_4];
	ld.param.f64 	%fd42, [_Z9integrateiddPdddS_S__param_5];
	ld.param.u64 	%rd3, [_Z9integrateiddPdddS_S__param_6];
	cvta.to.global.u64 	%rd4, %rd3;
	cvta.to.global.u64 	%rd5, %rd2;
	sub.f64 	%fd43, %fd42, %fd41;
	mov.u32 	%r23, %nctaid.x;
	cvt.rn.f64.u32 	%fd44, %r23;
	div.rn.f64 	%fd45, %fd43, %fd44;
	mul.f64 	%fd1, %fd45, 0d4059000000000000;
	sub.f64 	%fd46, %fd40, %fd39;
	mov.u32 	%r1, %ntid.x;
	cvt.rn.f64.u32 	%fd47, %r1;
	div.rn.f64 	%fd2, %fd46, %fd47;
	mov.u32 	%r2, %ctaid.x;
	cvt.rn.f64.u32 	%fd48, %r2;
	fma.rn.f64 	%fd49, %fd2, %fd48, %fd39;
	mul.wide.u32 	%rd6, %r2, 8;
	add.s64 	%rd7, %rd5, %rd6;
	st.global.f64 	[%rd7], %fd49;
	mov.u32 	%r3, %tid.x;
	cvt.rn.f64.u32 	%fd50, %r3;
	fma.rn.f64 	%fd3, %fd1, %fd50, %fd41;
	mul.wide.u32 	%rd8, %r3, 8;
	add.s64 	%rd9, %rd4, %rd8;
	st.global.f64 	[%rd9], %fd3;
	ld.global.f64 	%fd4, [%rd7];
	mov.f64 	%fd51, 0dBFF0000000000000;
	mov.f64 	%fd52, 0d405AA50CA7205EE2;
	add.rn.f64 	%fd53, %fd52, %fd51;
	{
	.reg .b32 %temp; 
	mov.b64 	{%temp, %r4}, %fd53;
	}
	setp.gt.u32 	%p3, %r4, 1127219199;
	mov.f64 	%fd54, 0d40C62F07DA1518C3;
	rsqrt.approx.ftz.f64 	%fd55, %fd54;
	{
	.reg .b32 %temp; 
	mov.b64 	{%r24, %temp}, %fd55;
	}
	{
	.reg .b32 %temp; 
	mov.b64 	{%temp, %r25}, %fd55;
	}
	add.s32 	%r26, %r25, -1048576;
	mov.b64 	%fd56, {%r24, %r26};
	mul.f64 	%fd57, %fd55, 0d40C62F07DA1518C3;
	neg.f64 	%fd58, %fd57;
	fma.rn.f64 	%fd59, %fd57, %fd58, 0d40C62F07DA1518C3;
	fma.rn.f64 	%fd60, %fd59, %fd56, %fd57;
	neg.f64 	%fd61, %fd60;
	fma.rn.f64 	%fd62, %fd55, %fd61, 0d3FF0000000000000;
	fma.rn.f64 	%fd63, %fd62, %fd56, %fd56;
	fma.rn.f64 	%fd64, %fd60, %fd61, 0d40C62F07DA1518C3;
	fma.rn.f64 	%fd65, %fd64, %fd63, %fd60;
	setp.eq.s32 	%p4, %r4, 0;
	selp.f64 	%fd66, 0d0000000000000000, %fd65, %p4;
	selp.f64 	%fd67, 0dBFF0000000000001, %fd66, %p3;
	add.f64 	%fd5, %fd53, %fd67;
	{
	.reg .b32 %temp; 
	mov.b64 	{%temp, %r27}, %fd5;
	}
	mov.b32 	%f3, %r27;
	setp.geu.f32 	%p5, %f3, 0f3FE55555;
	setp.leu.f32 	%p6, %f3, 0fBFD99999;
	or.pred  	%p7, %p5, %p6;
	@%p7 bra 	$L__BB0_2;
	add.f64 	%fd101, %fd5, 0d4000000000000000;
	div.rn.f64 	%fd102, %fd5, %fd101;
	neg.f64 	%fd103, %fd5;
	mul.f64 	%fd104, %fd102, %fd103;
	add.f64 	%fd105, %fd5, %fd104;
	mul.f64 	%fd106, %fd105, %fd105;
	fma.rn.f64 	%fd107, %fd106, 0d3EB372FB2FBE14B5, 0d3ED087FFCEB2DC44;
	fma.rn.f64 	%fd108, %fd107, %fd106, 0d3EF3B9FF890F468C;
	fma.rn.f64 	%fd109, %fd108, %fd106, 0d3F17457EFD51BAF8;
	fma.rn.f64 	%fd110, %fd109, %fd106, 0d3F3C71C8DE3CE825;
	fma.rn.f64 	%fd111, %fd110, %fd106, 0d3F6249248FA4661F;
	fma.rn.f64 	%fd112, %fd111, %fd106, 0d3F899999999D70C4;
	fma.rn.f64 	%fd113, %fd112, %fd106, 0d3FB5555555555462;
	mul.f64 	%fd114, %fd106, %fd113;
	fma.rn.f64 	%fd115, %fd114, %fd105, %fd104;
	add.f64 	%fd175, %fd5, %fd115;
	bra.uni 	$L__BB0_9;
$L__BB0_2:
	add.f64 	%fd173, %fd5, 0d3FF0000000000000;
	{
	.reg .b32 %temp; 
	mov.b64 	{%temp, %r80}, %fd173;
	}
	{
	.reg .b32 %temp; 
	mov.b64 	{%r81, %temp}, %fd173;
	}
	setp.gt.s32 	%p8, %r80, 1048575;
	mov.b32 	%r82, -1023;
	@%p8 bra 	$L__BB0_4;
	mul.f64 	%fd173, %fd173, 0d4350000000000000;
	{
	.reg .b32 %temp; 
	mov.b64 	{%temp, %r80}, %fd173;
	}
	{
	.reg .b32 %temp; 
	mov.b64 	{%r81, %temp}, %fd173;
	}
	mov.b32 	%r82, -1077;
$L__BB0_4:
	add.s32 	%r30, %r80, -1;
	setp.gt.u32 	%p9, %r30, 2146435070;
	@%p9 bra 	$L__BB0_8;
	shr.u32 	%r33, %r80, 20;
	add.s32 	%r83, %r82, %r33;
	and.b32  	%r34, %r80, 1048575;
	or.b32  	%r35, %r34, 1072693248;
	mov.b64 	%fd174, {%r81, %r35};
	setp.lt.u32 	%p11, %r35, 1073127583;
	@%p11 bra 	$L__BB0_7;
	{
	.reg .b32 %temp; 
	mov.b64 	{%r36, %temp}, %fd174;
	}
	{
	.reg .b32 %temp; 
	mov.b64 	{%temp, %r37}, %fd174;
	}
	add.s32 	%r38, %r37, -1048576;
	mov.b64 	%fd174, {%r36, %r38};
	add.s32 	%r83, %r83, 1;
$L__BB0_7:
	add.f64 	%fd69, %fd174, 0dBFF0000000000000;
	add.f64 	%fd70, %fd174, 0d3FF0000000000000;
	rcp.approx.ftz.f64 	%fd71, %fd70;
	neg.f64 	%fd72, %fd70;
	fma.rn.f64 	%fd73, %fd72, %fd71, 0d3FF0000000000000;
	fma.rn.f64 	%fd74, %fd73, %fd73, %fd73;
	fma.rn.f64 	%fd75, %fd74, %fd71, %fd71;
	mul.f64 	%fd76, %fd69, %fd75;
	fma.rn.f64 	%fd77, %fd69, %fd75, %fd76;
	mul.f64 	%fd78, %fd77, %fd77;
	fma.rn.f64 	%fd79, %fd78, 0d3EB1380B3AE80F1E, 0d3ED0EE258B7A8B04;
	fma.rn.f64 	%fd80, %fd79, %fd78, 0d3EF3B2669F02676F;
	fma.rn.f64 	%fd81, %fd80, %fd78, 0d3F1745CBA9AB0956;
	fma.rn.f64 	%fd82, %fd81, %fd78, 0d3F3C71C72D1B5154;
	fma.rn.f64 	%fd83, %fd82, %fd78, 0d3F624924923BE72D;
	fma.rn.f64 	%fd84, %fd83, %fd78, 0d3F8999999999A3C4;
	fma.rn.f64 	%fd85, %fd84, %fd78, 0d3FB5555555555554;
	sub.f64 	%fd86, %fd69, %fd77;
	add.f64 	%fd87, %fd86, %fd86;
	neg.f64 	%fd88, %fd77;
	fma.rn.f64 	%fd89, %fd88, %fd69, %fd87;
	mul.f64 	%fd90, %fd75, %fd89;
	mul.f64 	%fd91, %fd78, %fd85;
	fma.rn.f64 	%fd92, %fd91, %fd77, %fd90;
	xor.b32  	%r39, %r83, -2147483648;
	mov.b32 	%r40, 1127219200;
	mov.b64 	%fd93, {%r39, %r40};
	mov.b32 	%r41, -2147483648;
	mov.b64 	%fd94, {%r41, %r40};
	sub.f64 	%fd95, %fd93, %fd94;
	fma.rn.f64 	%fd96, %fd95, 0d3FE62E42FEFA39EF, %fd77;
	fma.rn.f64 	%fd97, %fd95, 0dBFE62E42FEFA39EF, %fd96;
	sub.f64 	%fd98, %fd97, %fd77;
	sub.f64 	%fd99, %fd92, %fd98;
	fma.rn.f64 	%fd100, %fd95, 0d3C7ABC9E3B39803F, %fd99;
	add.f64 	%fd175, %fd96, %fd100;
	bra.uni 	$L__BB0_9;
$L__BB0_8:
	fma.rn.f64 	%fd68, %fd173, 0d7FF0000000000000, 0d7FF0000000000000;
	{
	.reg .b32 %temp; 
	mov.b64 	{%temp, %r31}, %fd173;
	}
	and.b32  	%r32, %r31, 2147483647;
	setp.eq.s32 	%p10, %r32, 0;
	selp.f64 	%fd175, 0dFFF0000000000000, %fd68, %p10;
$L__BB0_9:
	setp.gt.u32 	%p12, %r4, 1127219199;
	add.f64 	%fd116, %fd175, 0d3FE62E42FEFA39EF;
	selp.f64 	%fd117, %fd116, %fd175, %p12;
	mul.f64 	%fd16, %fd4, %fd4;
	add.f64 	%fd118, %fd16, 0d3F93F2859B855ED4;
	sqrt.rn.f64 	%fd17, %fd118;
	sub.f64 	%fd18, %fd3, %fd117;
	fma.rn.f64 	%fd119, %fd18, 0d3FF71547652B82FE, 0d4338000000000000;
	{
	.reg .b32 %temp; 
	mov.b64 	{%r15, %temp}, %fd119;
	}
	mov.f64 	%fd120, 0dC338000000000000;
	add.rn.f64 	%fd121, %fd119, %fd120;
	fma.rn.f64 	%fd122, %fd121, 0dBFE62E42FEFA39EF, %fd18;
	fma.rn.f64 	%fd123, %fd121, 0dBC7ABC9E3B39803F, %fd122;
	fma.rn.f64 	%fd124, %fd123, 0d3E5ADE1569CE2BDF, 0d3E928AF3FCA213EA;
	fma.rn.f64 	%fd125, %fd124, %fd123, 0d3EC71DEE62401315;
	fma.rn.f64 	%fd126, %fd125, %fd123, 0d3EFA01997C89EB71;
	fma.rn.f64 	%fd127, %fd126, %fd123, 0d3F2A01A014761F65;
	fma.rn.f64 	%fd128, %fd127, %fd123, 0d3F56C16C1852B7AF;
	fma.rn.f64 	%fd129, %fd128, %fd123, 0d3F81111111122322;
	fma.rn.f64 	%fd130, %fd129, %fd123, 0d3FA55555555502A1;
	fma.rn.f64 	%fd131, %fd130, %fd123, 0d3FC5555555555511;
	fma.rn.f64 	%fd132, %fd131, %fd123, 0d3FE000000000000B;
	fma.rn.f64 	%fd133, %fd132, %fd123, 0d3FF0000000000000;
	fma.rn.f64 	%fd134, %fd133, %fd123, 0d3FF0000000000000;
	{
	.reg .b32 %temp; 
	mov.b64 	{%r16, %temp}, %fd134;
	}
	{
	.reg .b32 %temp; 
	mov.b64 	{%temp, %r17}, %fd134;
	}
	shl.b32 	%r42, %r15, 20;
	add.s32 	%r43, %r42, %r17;
	mov.b64 	%fd176, {%r16, %r43};
	{
	.reg .b32 %temp; 
	mov.b64 	{%temp, %r44}, %fd18;
	}
	mov.b32 	%f4, %r44;
	abs.f32 	%f1, %f4;
	setp.lt.f32 	%p13, %f1, 0f4086232B;
	@%p13 bra 	$L__BB0_12;
	setp.lt.f64 	%p14, %fd18, 0d0000000000000000;
	add.f64 	%fd135, %fd18, 0d7FF0000000000000;
	selp.f64 	%fd176, 0d0000000000000000, %fd135, %p14;
	setp.geu.f32 	%p15, %f1, 0f40874800;
	@%p15 bra 	$L__BB0_12;
	shr.u32 	%r45, %r15, 31;
	add.s32 	%r46, %r15, %r45;
	shr.s32 	%r47, %r46, 1;
	shl.b32 	%r48, %r47, 20;
	add.s32 	%r49, %r17, %r48;
	mov.b64 	%fd136, {%r16, %r49};
	sub.s32 	%r50, %r15, %r47;
	shl.b32 	%r51, %r50, 20;
	add.s32 	%r52, %r51, 1072693248;
	mov.b32 	%r53, 0;
	mov.b64 	%fd137, {%r53, %r52};
	mul.f64 	%fd176, %fd137, %fd136;
$L__BB0_12:
	div.rn.f64 	%fd139, %fd17, 0d3FC1DD6F874C6508;
	mul.f64 	%fd23, %fd139, %fd176;
	setp.ge.f64 	%p16, %fd23, 0d3FF0000000000000;
	mov.f64 	%fd180, 0d0000000000000000;
	@%p16 bra 	$L__BB0_25;
	mov.f64 	%fd140, 0d3FF0000000000000;
	sub.f64 	%fd24, %fd140, %fd23;
	{
	.reg .b32 %temp; 
	mov.b64 	{%temp, %r18}, %fd24;
	}
	mov.f64 	%fd141, 0d3FE0000000000000;
	{
	.reg .b32 %temp; 
	mov.b64 	{%temp, %r19}, %fd141;
	}
	setp.neu.f64 	%p17, %fd24, 0d0000000000000000;
	@%p17 bra 	$L__BB0_15;
	shr.s32 	%r55, %r19, 31;
	and.b32  	%r56, %r55, 2146435072;
	mov.b32 	%r57, 0;
	mov.b64 	%fd178, {%r57, %r56};
	mov.pred 	%p30, 0;
	bra.uni 	$L__BB0_16;
$L__BB0_15:
	abs.f64 	%fd142, %fd24;
	{ // callseq 0, 0
	.param .b64 param0;
	st.param.f64 	[param0], %fd142;
	.param .b64 retval0;
	call.uni (retval0), 
	__internal_accurate_pow, 
	(
	param0
	);
	ld.param.f64 	%fd143, [retval0];
	} // callseq 0
	and.b32  	%r54, %r19, 2146435072;
	setp.eq.s32 	%p30, %r54, 1071644672;
	setp.lt.s32 	%p18, %r18, 0;
	selp.f64 	%fd178, 0dFFF8000000000000, %fd143, %p18;
$L__BB0_16:
	add.f64 	%fd145, %fd24, 0d3FE0000000000000;
	{
	.reg .b32 %temp; 
	mov.b64 	{%temp, %r58}, %fd145;
	}
	and.b32  	%r59, %r58, 2146435072;
	setp.ne.s32 	%p20, %r59, 2146435072;
	@%p20 bra 	$L__BB0_21;
	setp.num.f64 	%p21, %fd24, %fd24;
	@%p21 bra 	$L__BB0_19;
	mov.f64 	%fd147, 0d3FE0000000000000;
	add.rn.f64 	%fd178, %fd24, %fd147;
	bra.uni 	$L__BB0_21;
$L__BB0_19:
	abs.f64 	%fd146, %fd24;
	setp.neu.f64 	%p22, %fd146, 0d7FF0000000000000;
	@%p22 bra 	$L__BB0_21;
	setp.lt.s32 	%p23, %r19, 0;
	selp.b32 	%r60, 0, 2146435072, %p23;
	setp.lt.s32 	%p24, %r18, 0;
	and.b32  	%r61, %r19, 2147483647;
	setp.ne.s32 	%p25, %r61, 1071644672;
	or.b32  	%r62, %r60, -2147483648;
	selp.b32 	%r63, %r62, %r60, %p25;
	selp.b32 	%r64, %r63, %r60, %p30;
	selp.b32 	%r65, %r64, %r60, %p24;
	mov.b32 	%r66, 0;
	mov.b64 	%fd178, {%r66, %r65};
$L__BB0_21:
	setp.eq.f64 	%p26, %fd24, 0d3FF0000000000000;
	selp.f64 	%fd148, 0d3FF0000000000000, %fd178, %p26;
	mul.f64 	%fd31, %fd4, %fd148;
	mul.f64 	%fd32, %fd17, 0dC000000000000000;
	fma.rn.f64 	%fd149, %fd32, 0d3FF71547652B82FE, 0d4338000000000000;
	{
	.reg .b32 %temp; 
	mov.b64 	{%r20, %temp}, %fd149;
	}
	mov.f64 	%fd150, 0dC338000000000000;
	add.rn.f64 	%fd151, %fd149, %fd150;
	fma.rn.f64 	%fd152, %fd151, 0dBFE62E42FEFA39EF, %fd32;
	fma.rn.f64 	%fd153, %fd151, 0dBC7ABC9E3B39803F, %fd152;
	fma.rn.f64 	%fd154, %fd153, 0d3E5ADE1569CE2BDF, 0d3E928AF3FCA213EA;
	fma.rn.f64 	%fd155, %fd154, %fd153, 0d3EC71DEE62401315;
	fma.rn.f64 	%fd156, %fd155, %fd153, 0d3EFA01997C89EB71;
	fma.rn.f64 	%fd157, %fd156, %fd153, 0d3F2A01A014761F65;
	fma.rn.f64 	%fd158, %fd157, %fd153, 0d3F56C16C1852B7AF;
	fma.rn.f64 	%fd159, %fd158, %fd153, 0d3F81111111122322;
	fma.rn.f64 	%fd160, %fd159, %fd153, 0d3FA55555555502A1;
	fma.rn.f64 	%fd161, %fd160, %fd153, 0d3FC5555555555511;
	fma.rn.f64 	%fd162, %fd161, %fd153, 0d3FE000000000000B;
	fma.rn.f64 	%fd163, %fd162, %fd153, 0d3FF0000000000000;
	fma.rn.f64 	%fd164, %fd163, %fd153, 0d3FF0000000000000;
	{
	.reg .b32 %temp; 
	mov.b64 	{%r21, %temp}, %fd164;
	}
	{
	.reg .b32 %temp; 
	mov.b64 	{%temp, %r22}, %fd164;
	}
	shl.b32 	%r67, %r20, 20;
	add.s32 	%r68, %r67, %r22;
	mov.b64 	%fd179, {%r21, %r68};
	{
	.reg .b32 %temp; 
	mov.b64 	{%temp, %r69}, %fd32;
	}
	mov.b32 	%f5, %r69;
	abs.f32 	%f2, %f5;
	setp.lt.f32 	%p27, %f2, 0f4086232B;
	@%p27 bra 	$L__BB0_24;
	setp.lt.f64 	%p28, %fd32, 0d0000000000000000;
	add.f64 	%fd165, %fd32, 0d7FF0000000000000;
	selp.f64 	%fd179, 0d0000000000000000, %fd165, %p28;
	setp.geu.f32 	%p29, %f2, 0f40874800;
	@%p29 bra 	$L__BB0_24;
	shr.u32 	%r70, %r20, 31;
	add.s32 	%r71, %r20, %r70;
	shr.s32 	%r72, %r71, 1;
	shl.b32 	%r73, %r72, 20;
	add.s32 	%r74, %r22, %r73;
	mov.b64 	%fd166, {%r21, %r74};
	sub.s32 	%r75, %r20, %r72;
	shl.b32 	%r76, %r75, 20;
	add.s32 	%r77, %r76, 1072693248;
	mov.b32 	%r78, 0;
	mov.b64 	%fd167, {%r78, %r77};
	mul.f64 	%fd179, %fd167, %fd166;
$L__BB0_24:
	mul.f64 	%fd168, %fd31, %fd179;
	add.f64 	%fd169, %fd16, 0d3FF0000000000000;
	sqrt.rn.f64 	%fd170, %fd169;
	div.rn.f64 	%fd180, %fd168, %fd170;
$L__BB0_25:
	ld.param.u64 	%rd13, [_Z9integrateiddPdddS_S__param_7];
	cvta.to.global.u64 	%rd10, %rd13;
	mul.f64 	%fd171, %fd1, %fd180;
	mul.f64 	%fd172, %fd2, %fd171;
	mad.lo.s32 	%r79, %r2, %r1, %r3;
	mul.wide.u32 	%rd11, %r79, 8;
	add.s64 	%rd12, %rd10, %rd11;
	st.global.f64 	[%rd12], %fd172;
	ret;

}
.func  (.param .b64 func_retval0) __internal_accurate_pow(
	.param .b64 __internal_accurate_pow_param_0
)
{
	.reg .pred 	%p<8>;
	.reg .b32 	%r<49>;
	.reg .b32 	%f<3>;
	.reg .b64 	%fd<109>;

	ld.param.f64 	%fd10, [__internal_accurate_pow_param_0];
	{
	.reg .b32 %temp; 
	mov.b64 	{%temp, %r46}, %fd10;
	}
	{
	.reg .b32 %temp; 
	mov.b64 	{%r45, %temp}, %fd10;
	}
	shr.u32 	%r47, %r46, 20;
	setp.gt.u32 	%p1, %r46, 1048575;
	@%p1 bra 	$L__BB1_2;
	mul.f64 	%fd11, %fd10, 0d4350000000000000;
	{
	.reg .b32 %temp; 
	mov.b64 	{%temp, %r46}, %fd11;
	}
	{
	.reg .b32 %temp; 
	mov.b64 	{%r45, %temp}, %fd11;
	}
	shr.u32 	%r16, %r46, 20;
	add.s32 	%r47, %r16, -54;
$L__BB1_2:
	add.s32 	%r48, %r47, -1023;
	and.b32  	%r17, %r46, -2146435073;
	or.b32  	%r18, %r17, 1072693248;
	mov.b64 	%fd107, {%r45, %r18};
	setp.lt.u32 	%p2, %r18, 1073127583;
	@%p2 bra 	$L__BB1_4;
	{
	.reg .b32 %temp; 
	mov.b64 	{%r19, %temp}, %fd107;
	}
	{
	.reg .b32 %temp; 
	mov.b64 	{%temp, %r20}, %fd107;
	}
	add.s32 	%r21, %r20, -1048576;
	mov.b64 	%fd107, {%r19, %r21};
	add.s32 	%r48, %r47, -1022;
$L__BB1_4:
	add.f64 	%fd12, %fd107, 0dBFF0000000000000;
	add.f64 	%fd13, %fd107, 0d3FF0000000000000;
	rcp.approx.ftz.f64 	%fd14, %fd13;
	neg.f64 	%fd15, %fd13;
	fma.rn.f64 	%fd16, %fd15, %fd14, 0d3FF0000000000000;
	fma.rn.f64 	%fd17, %fd16, %fd16, %fd16;
	fma.rn.f64 	%fd18, %fd17, %fd14, %fd14;
	mul.f64 	%fd19, %fd12, %fd18;
	fma.rn.f64 	%fd20, %fd12, %fd18, %fd19;
	mul.f64 	%fd21, %fd20, %fd20;
	fma.rn.f64 	%fd22, %fd21, 0d3EB0F5FF7D2CAFE2, 0d3ED0F5D241AD3B5A;
	fma.rn.f64 	%fd23, %fd22, %fd21, 0d3EF3B20A75488A3F;
	fma.rn.f64 	%fd24, %fd23, %fd21, 0d3F1745CDE4FAECD5;
	fma.rn.f64 	%fd25, %fd24, %fd21, 0d3F3C71C7258A578B;
	fma.rn.f64 	%fd26, %fd25, %fd21, 0d3F6249249242B910;
	fma.rn.f64 	%fd27, %fd26, %fd21, 0d3F89999999999DFB;
	sub.f64 	%fd28, %fd12, %fd20;
	add.f64 	%fd29, %fd28, %fd28;
	neg.f64 	%fd30, %fd20;
	fma.rn.f64 	%fd31, %fd30, %fd12, %fd29;
	mul.f64 	%fd32, %fd18, %fd31;
	fma.rn.f64 	%fd33, %fd21, %fd27, 0d3FB5555555555555;
	mov.f64 	%fd34, 0d3FB5555555555555;
	sub.f64 	%fd35, %fd34, %fd33;
	fma.rn.f64 	%fd36, %fd21, %fd27, %fd35;
	add.f64 	%fd37, %fd36, 0dBC46A4CB00B9E7B0;
	add.f64 	%fd38, %fd33, %fd37;
	sub.f64 	%fd39, %fd33, %fd38;
	add.f64 	%fd40, %fd37, %fd39;
	mul.rn.f64 	%fd41, %fd20, %fd20;
	neg.f64 	%fd42, %fd41;
	fma.rn.f64 	%fd43, %fd20, %fd20, %fd42;
	{
	.reg .b32 %temp; 
	mov.b64 	{%r22, %temp}, %fd32;
	}
	{
	.reg .b32 %temp; 
	mov.b64 	{%temp, %r23}, %fd32;
	}
	add.s32 	%r24, %r23, 1048576;
	mov.b64 	%fd44, {%r22, %r24};
	fma.rn.f64 	%fd45, %fd20, %fd44, %fd43;
	mul.rn.f64 	%fd46, %fd41, %fd20;
	neg.f64 	%fd47, %fd46;
	fma.rn.f64 	%fd48, %fd41, %fd20, %fd47;
	fma.rn.f64 	%fd49, %fd41, %fd32, %fd48;
	fma.rn.f64 	%fd50, %fd45, %fd20, %fd49;
	mul.rn.f64 	%fd51, %fd38, %fd46;
	neg.f64 	%fd52, %fd51;
	fma.rn.f64 	%fd53, %fd38, %fd46, %fd52;
	fma.rn.f64 	%fd54, %fd38, %fd50, %fd53;
	fma.rn.f64 	%fd55, %fd40, %fd46, %fd54;
	add.f64 	%fd56, %fd51, %fd55;
	sub.f64 	%fd57, %fd51, %fd56;
	add.f64 	%fd58, %fd55, %fd57;
	add.f64 	%fd59, %fd20, %fd56;
	sub.f64 	%fd60, %fd20, %fd59;
	add.f64 	%fd61, %fd56, %fd60;
	add.f64 	%fd62, %fd58, %fd61;
	add.f64 	%fd63, %fd32, %fd62;
	add.f64 	%fd64, %fd59, %fd63;
	sub.f64 	%fd65, %fd59, %fd64;
	add.f64 	%fd66, %fd63, %fd65;
	xor.b32  	%r25, %r48, -2147483648;
	mov.b32 	%r26, 1127219200;
	mov.b64 	%fd67, {%r25, %r26};
	mov.b32 	%r27, -2147483648;
	mov.b64 	%fd68, {%r27, %r26};
	sub.f64 	%fd69, %fd67, %fd68;
	fma.rn.f64 	%fd70, %fd69, 0d3FE62E42FEFA39EF, %fd64;
	fma.rn.f64 	%fd71, %fd69, 0dBFE62E42FEFA39EF, %fd70;
	sub.f64 	%fd72, %fd71, %fd64;
	sub.f64 	%fd73, %fd66, %fd72;
	fma.rn.f64 	%fd74, %fd69, 0d3C7ABC9E3B39803F, %fd73;
	add.f64 	%fd75, %fd70, %fd74;
	sub.f64 	%fd76, %fd70, %fd75;
	add.f64 	%fd77, %fd74, %fd76;
	mov.f64 	%fd78, 0d3FE0000000000000;
	{
	.reg .b32 %temp; 
	mov.b64 	{%temp, %r28}, %fd78;
	}
	{
	.reg .b32 %temp; 
	mov.b64 	{%r29, %temp}, %fd78;
	}
	shl.b32 	%r30, %r28, 1;
	setp.gt.u32 	%p3, %r30, -33554433;
	and.b32  	%r31, %r28, -15728641;
	selp.b32 	%r32, %r31, %r28, %p3;
	mov.b64 	%fd79, {%r29, %r32};
	mul.rn.f64 	%fd80, %fd75, %fd79;
	neg.f64 	%fd81, %fd80;
	fma.rn.f64 	%fd82, %fd75, %fd79, %fd81;
	fma.rn.f64 	%fd83, %fd77, %fd79, %fd82;
	add.f64 	%fd4, %fd80, %fd83;
	sub.f64 	%fd84, %fd80, %fd4;
	add.f64 	%fd5, %fd83, %fd84;
	fma.rn.f64 	%fd85, %fd4, 0d3FF71547652B82FE, 0d4338000000000000;
	{
	.reg .b32 %temp; 
	mov.b64 	{%r13, %temp}, %fd85;
	}
	mov.f64 	%fd86, 0dC338000000000000;
	add.rn.f64 	%fd87, %fd85, %fd86;
	fma.rn.f64 	%fd88, %fd87, 0dBFE62E42FEFA39EF, %fd4;
	fma.rn.f64 	%fd89, %fd87, 0dBC7ABC9E3B39803F, %fd88;
	fma.rn.f64 	%fd90, %fd89, 0d3E5ADE1569CE2BDF, 0d3E928AF3FCA213EA;
	fma.rn.f64 	%fd91, %fd90, %fd89, 0d3EC71DEE62401315;
	fma.rn.f64 	%fd92, %fd91, %fd89, 0d3EFA01997C89EB71;
	fma.rn.f64 	%fd93, %fd92, %fd89, 0d3F2A01A014761F65;
	fma.rn.f64 	%fd94, %fd93, %fd89, 0d3F56C16C1852B7AF;
	fma.rn.f64 	%fd95, %fd94, %fd89, 0d3F81111111122322;
	fma.rn.f64 	%fd96, %fd95, %fd89, 0d3FA55555555502A1;
	fma.rn.f64 	%fd97, %fd96, %fd89, 0d3FC5555555555511;
	fma.rn.f64 	%fd98, %fd97, %fd89, 0d3FE000000000000B;
	fma.rn.f64 	%fd99, %fd98, %fd89, 0d3FF0000000000000;
	fma.rn.f64 	%fd100, %fd99, %fd89, 0d3FF0000000000000;
	{
	.reg .b32 %temp; 
	mov.b64 	{%r14, %temp}, %fd100;
	}
	{
	.reg .b32 %temp; 
	mov.b64 	{%temp, %r15}, %fd100;
	}
	shl.b32 	%r33, %r13, 20;
	add.s32 	%r34, %r33, %r15;
	mov.b64 	%fd108, {%r14, %r34};
	{
	.reg .b32 %temp; 
	mov.b64 	{%temp, %r35}, %fd4;
	}
	mov.b32 	%f2, %r35;
	abs.f32 	%f1, %f2;
	setp.lt.f32 	%p4, %f1, 0f4086232B;
	@%p4 bra 	$L__BB1_7;
	setp.lt.f64 	%p5, %fd4, 0d0000000000000000;
	add.f64 	%fd101, %fd4, 0d7FF0000000000000;
	selp.f64 	%fd108, 0d0000000000000000, %fd101, %p5;
	setp.geu.f32 	%p6, %f1, 0f40874800;
	@%p6 bra 	$L__BB1_7;
	shr.u32 	%r36, %r13, 31;
	add.s32 	%r37, %r13, %r36;
	shr.s32 	%r38, %r37, 1;
	shl.b32 	%r39, %r38, 20;
	add.s32 	%r40, %r15, %r39;
	mov.b64 	%fd102, {%r14, %r40};
	sub.s32 	%r41, %r13, %r38;
	shl.b32 	%r42, %r41, 20;
	add.s32 	%r43, %r42, 1072693248;
	mov.b32 	%r44, 0;
	mov.b64 	%fd103, {%r44, %r43};
	mul.f64 	%fd108, %fd103, %fd102;
$L__BB1_7:
	abs.f64 	%fd104, %fd108;
	setp.eq.f64 	%p7, %fd104, 0d7FF0000000000000;
	fma.rn.f64 	%fd105, %fd108, %fd5, %fd108;
	selp.f64 	%fd106, %fd108, %fd105, %p7;
	st.param.f64 	[func_retval0], %fd106;
	ret;

}


// ===== COMPILED SASS (sm_100) =====

	.target	sm_100

	.elftype	@"ET_EXEC"


//--------------------- .note.nv.tkinfo           --------------------------
	.section	.note.nv.tkinfo,"",@"SHT_NOTE"
	.sectionflags	@"SHF_NOTE_NV_TKINFO"
	.tkinfo
        /*0018*/ 	.word	0x00000002
        /*0030*/ 	.string	""
        /*0030*/ 	.string	"ptxas"
        /*0030*/ 	.string	"Cuda compilation tools, release 13.0, V13.0.88"
        /*0030*/ 	.string	"Build cuda_13.0.r13.0/compiler.36424714_0"
        /*0030*/ 	.string	"-arch sm_100 -m 64 "



//--------------------- .note.nv.cuinfo           --------------------------
	.section	.note.nv.cuinfo,"",@"SHT_NOTE"
	.sectionflags	@"SHF_NOTE_NV_CUINFO"
        /*0018*/ 	.short	0x0002
        /*001a*/ 	.short	0x0064
        /*001c*/ 	.short	0x0082
	.zero		2


//--------------------- .nv.info                  --------------------------
	.section	.nv.info,"",@"SHT_CUDA_INFO"
	.align	4


	//----- nvinfo : EIATTR_REGCOUNT
	.align		4
        /*0000*/ 	.byte	0x04, 0x2f
        /*0002*/ 	.short	(.L_1 - .L_0)
	.align		4
.L_0:
        /*0004*/ 	.word	index@(_Z9integrateiddPdddS_S_)
        /*0008*/ 	.word	0x00000026


	//----- nvinfo : EIATTR_FRAME_SIZE
	.align		4
.L_1:
        /*000c*/ 	.byte	0x04, 0x11
        /*000e*/ 	.short	(.L_3 - .L_2)
	.align		4
.L_2:
        /*0010*/ 	.word	index@($_Z9integrateiddPdddS_S_$__internal_accurate_pow)
        /*0014*/ 	.word	0x00000000


	//----- nvinfo : EIATTR_FRAME_SIZE
	.align		4
.L_3:
        /*0018*/ 	.byte	0x04, 0x11
        /*001a*/ 	.short	(.L_5 - .L_4)
	.align		4
.L_4:
        /*001c*/ 	.word	index@($__internal_1_$__cuda_sm20_dsqrt_rn_f64_mediumpath_v1)
        /*0020*/ 	.word	0x00000000


	//----- nvinfo : EIATTR_FRAME_SIZE
	.align		4
.L_5:
        /*0024*/ 	.byte	0x04, 0x11
        /*0026*/ 	.short	(.L_7 - .L_6)
	.align		4
.L_6:
        /*0028*/ 	.word	index@($__internal_0_$__cuda_sm20_div_rn_f64_full)
        /*002c*/ 	.word	0x00000000


	//----- nvinfo : EIATTR_FRAME_SIZE
	.align		4
.L_7:
        /*0030*/ 	.byte	0x04, 0x11
        /*0032*/ 	.short	(.L_9 - .L_8)
	.align		4
.L_8:
        /*0034*/ 	.word	index@(_Z9integrateiddPdddS_S_)
        /*0038*/ 	.word	0x00000000


	//----- nvinfo : EIATTR_MIN_STACK_SIZE
	.align		4
.L_9:
        /*003c*/ 	.byte	0x04, 0x12
        /*003e*/ 	.short	(.L_11 - .L_10)
	.align		4
.L_10:
        /*0040*/ 	.word	index@(_Z9integrateiddPdddS_S_)
        /*0044*/ 	.word	0x00000000
.L_11:


//--------------------- .nv.compat                --------------------------
	.section	.nv.compat,"",@"SHT_CUDA_COMPAT_INFO"
	.align	4
        /*0000*/ 	.byte	0x02, 0x09, 0x00, 0x00, 0x02, 0x02, 0x01, 0x00, 0x02, 0x05, 0x05, 0x00, 0x03, 0x07, 0x01, 0x01
        /*0010*/ 	.byte	0x02, 0x03, 0x00, 0x00, 0x02, 0x06, 0x01, 0x00, 0x04, 0x0b, 0x08, 0x00, 0x01, 0x00, 0x00, 0x00
        /*0020*/ 	.byte	0x00, 0x00, 0x00, 0x00


//--------------------- .nv.info._Z9integrateiddPdddS_S_ --------------------------
	.section	.nv.info._Z9integrateiddPdddS_S_,"",@"SHT_CUDA_INFO"
	.sectionflags	@""
	.align	4


	//----- nvinfo : EIATTR_CUDA_API_VERSION
	.align		4
        /*0000*/ 	.byte	0x04, 0x37
        /*0002*/ 	.short	(.L_13 - .L_12)
.L_12:
        /*0004*/ 	.word	0x00000082


	//----- nvinfo : EIATTR_KPARAM_INFO
	.align		4
.L_13:
        /*0008*/ 	.byte	0x04, 0x17
        /*000a*/ 	.short	(.L_15 - .L_14)
.L_14:
        /*000c*/ 	.word	0x00000000
        /*0010*/ 	.short	0x0007
        /*0012*/ 	.short	0x0038
        /*0014*/ 	.byte	0x00, 0xf5, 0x21, 0x00


	//----- nvinfo : EIATTR_KPARAM_INFO
	.align		4
.L_15:
        /*0018*/ 	.byte	0x04, 0x17
        /*001a*/ 	.short	(.L_17 - .L_16)
.L_16:
        /*001c*/ 	.word	0x00000000
        /*0020*/ 	.short	0x0006
        /*0022*/ 	.short	0x0030
        /*0024*/ 	.byte	0x00, 0xf5, 0x21, 0x00


	//----- nvinfo : EIATTR_KPARAM_INFO
	.align		4
.L_17:
        /*0028*/ 	.byte	0x04, 0x17
        /*002a*/ 	.short	(.L_19 - .L_18)
.L_18:
        /*002c*/ 	.word	0x00000000
        /*0030*/ 	.short	0x0005
        /*0032*/ 	.short	0x0028
        /*0034*/ 	.byte	0x00, 0xf0, 0x21, 0x00


	//----- nvinfo : EIATTR_KPARAM_INFO
	.align		4
.L_19:
        /*0038*/ 	.byte	0x04, 0x17
        /*003a*/ 	.short	(.L_21 - .L_20)
.L_20:
        /*003c*/ 	.word	0x00000000
        /*0040*/ 	.short	0x0004
        /*0042*/ 	.short	0x0020
        /*0044*/ 	.byte	0x00, 0xf0, 0x21, 0x00


	//----- nvinfo : EIATTR_KPARAM_INFO
	.align		4
.L_21:
        /*0048*/ 	.byte	0x04, 0x17
        /*004a*/ 	.short	(.L_23 - .L_22)
.L_22:
        /*004c*/ 	.word	0x00000000
        /*0050*/ 	.short	0x0003
        /*0052*/ 	.short	0x0018
        /*0054*/ 	.byte	0x00, 0xf5, 0x21, 0x00


	//----- nvinfo : EIATTR_KPARAM_INFO
	.align		4
.L_23:
        /*0058*/ 	.byte	0x04, 0x17
        /*005a*/ 	.short	(.L_25 - .L_24)
.L_24:
        /*005c*/ 	.word	0x00000000
        /*0060*/ 	.short	0x0002
        /*0062*/ 	.short	0x0010
        /*0064*/ 	.byte	0x00, 0xf0, 0x21, 0x00


	//----- nvinfo : EIATTR_KPARAM_INFO
	.align		4
.L_25:
        /*0068*/ 	.byte	0x04, 0x17
        /*006a*/ 	.short	(.L_27 - .L_26)
.L_26:
        /*006c*/ 	.word	0x00000000
        /*0070*/ 	.short	0x0001
        /*0072*/ 	.short	0x0008
        /*0074*/ 	.byte	0x00, 0xf0, 0x21, 0x00


	//----- nvinfo : EIATTR_KPARAM_INFO
	.align		4
.L_27:
        /*0078*/ 	.byte	0x04, 0x17
        /*007a*/ 	.short	(.L_29 - .L_28)
.L_28:
        /*007c*/ 	.word	0x00000000
        /*0080*/ 	.short	0x0000
        /*0082*/ 	.short	0x0000
        /*0084*/ 	.byte	0x00, 0xf0, 0x11, 0x00


	//----- nvinfo : EIATTR_SPARSE_MMA_MASK
	.align		4
.L_29:
        /*0088*/ 	.byte	0x03, 0x50
        /*008a*/ 	.short	0x0000


	//----- nvinfo : EIATTR_MAXREG_COUNT
	.align		4
        /*008c*/ 	.byte	0x03, 0x1b
        /*008e*/ 	.short	0x00ff


	//----- nvinfo : EIATTR_MERCURY_ISA_VERSION
	.align		4
        /*0090*/ 	.byte	0x03, 0x5f
        /*0092*/ 	.short	0x0101


	//----- nvinfo : EIATTR_VRC_CTA_INIT_COUNT
	.align		4
        /*0094*/ 	.byte	0x02, 0x4a
	.zero		1
	.zero		1


	//----- nvinfo : EIATTR_EXIT_INSTR_OFFSETS
	.align		4
        /*0098*/ 	.byte	0x04, 0x1c
        /*009a*/ 	.short	(.L_31 - .L_30)


	//   ....[0]....
.L_30:
        /*009c*/ 	.word	0x00001f30


	//----- nvinfo : EIATTR_CRS_STACK_SIZE
	.align		4
.L_31:
        /*00a0*/ 	.byte	0x04, 0x1e
        /*00a2*/ 	.short	(.L_33 - .L_32)
.L_32:
        /*00a4*/ 	.word	0x00000000


	//----- nvinfo : EIATTR_CBANK_PARAM_SIZE
	.align		4
.L_33:
        /*00a8*/ 	.byte	0x03, 0x19
        /*00aa*/ 	.short	0x0040


	//----- nvinfo : EIATTR_PARAM_CBANK
	.align		4
        /*00ac*/ 	.byte	0x04, 0x0a
        /*00ae*/ 	.short	(.L_35 - .L_34)
	.align		4
.L_34:
        /*00b0*/ 	.word	index@(.nv.constant0._Z9integrateiddPdddS_S_)
        /*00b4*/ 	.short	0x0380
        /*00b6*/ 	.short	0x0040


	//----- nvinfo : EIATTR_SW_WAR
	.align		4
.L_35:
        /*00b8*/ 	.byte	0x04, 0x36
        /*00ba*/ 	.short	(.L_37 - .L_36)
.L_36:
        /*00bc*/ 	.word	0x00000008
.L_37:


//--------------------- .nv.callgraph             --------------------------
	.section	.nv.callgraph,"",@"SHT_CUDA_CALLGRAPH"
	.align	4
	.sectionentsize	8
	.align		4
        /*0000*/ 	.word	0x00000000
	.align		4
        /*0004*/ 	.word	0xffffffff
	.align		4
        /*0008*/ 	.word	0x00000000
	.align		4
        /*000c*/ 	.word	0xfffffffe
	.align		4
        /*0010*/ 	.word	0x00000000
	.align		4
        /*0014*/ 	.word	0xfffffffd
	.align		4
        /*0018*/ 	.word	0x00000000
	.align		4
        /*001c*/ 	.word	0xfffffffc


//--------------------- .text._Z9integrateiddPdddS_S_ --------------------------
	.section	.text._Z9integrateiddPdddS_S_,"ax",@progbits
	.align	128
        .global         _Z9integrateiddPdddS_S_
        .type           _Z9integrateiddPdddS_S_,@function
        .size           _Z9integrateiddPdddS_S_,(.L_x_34 - _Z9integrateiddPdddS_S_)
        .other          _Z9integrateiddPdddS_S_,@"STO_CUDA_ENTRY STV_DEFAULT"
_Z9integrateiddPdddS_S_:
.text._Z9integrateiddPdddS_S_:
[----:B------:R-:W-:Y:S01]  /*0000*/  LDC R1, c[0x0][0x37c] ;  /* 0x0000df00ff017b82 */ /* 0x000fe20000000800 */
[----:B------:R-:W0:Y:S01]  /*0010*/  LDCU UR4, c[0x0][0x370] ;  /* 0x00006e00ff0477ac */ /* 0x000e220008000800 */
[----:B------:R-:W-:-:S06]  /*0020*/  IMAD.MOV.U32 R2, RZ, RZ, 0x1 ;  /* 0x00000001ff027424 */ /* 0x000fcc00078e00ff */
[----:B------:R-:W1:Y:S08]  /*0030*/  LDC.64 R6, c[0x0][0x3a0] ;  /* 0x0000e800ff067b82 */ /* 0x000e700000000a00 */
[----:B------:R-:W1:Y:S01]  /*0040*/  LDC.64 R20, c[0x0][0x3a8] ;  /* 0x0000ea00ff147b82 */ /* 0x000e620000000a00 */
[----:B0-----:R-:W0:Y:S08]  /*0050*/  I2F.F64.U32 R18, UR4 ;  /* 0x0000000400127d12 */ /* 0x001e300008201800 */
[----:B0-----:R-:W0:Y:S01]  /*0060*/  MUFU.RCP64H R3, R19 ;  /* 0x0000001300037308 */ /* 0x001e220000001800 */
[----:B-1----:R-:W-:-:S10]  /*0070*/  DADD R20, R20, -R6 ;  /* 0x0000000014147229 */ /* 0x002fd40000000806 */
[----:B------:R-:W-:Y:S01]  /*0080*/  FSETP.GEU.AND P1, PT, |R21|, 6.5827683646048100446e-37, PT ;  /* 0x036000001500780b */ /* 0x000fe20003f2e200 */
[----:B0-----:R-:W-:-:S08]  /*0090*/  DFMA R4, -R18, R2, 1 ;  /* 0x3ff000001204742b */ /* 0x001fd00000000102 */
[----:B------:R-:W-:-:S08]  /*00a0*/  DFMA R4, R4, R4, R4 ;  /* 0x000000040404722b */ /* 0x000fd00000000004 */
[----:B------:R-:W-:-:S08]  /*00b0*/  DFMA R4, R2, R4, R2 ;  /* 0x000000040204722b */ /* 0x000fd00000000002 */
[----:B------:R-:W-:-:S08]  /*00c0*/  DFMA R2, -R18, R4, 1 ;  /* 0x3ff000001202742b */ /* 0x000fd00000000104 */
[----:B------:R-:W-:-:S08]  /*00d0*/  DFMA R2, R4, R2, R4 ;  /* 0x000000020402722b */ /* 0x000fd00000000004 */
[----:B------:R-:W-:-:S08]  /*00e0*/  DMUL R14, R20, R2 ;  /* 0x00000002140e7228 */ /* 0x000fd00000000000 */
[----:B------:R-:W-:-:S08]  /*00f0*/  DFMA R4, -R18, R14, R20 ;  /* 0x0000000e1204722b */ /* 0x000fd00000000114 */
[----:B------:R-:W-:-:S10]  /*0100*/  DFMA R14, R2, R4, R14 ;  /* 0x00000004020e722b */ /* 0x000fd4000000000e */
[----:B------:R-:W-:-:S05]  /*0110*/  FFMA R0, RZ, R19, R15 ;  /* 0x00000013ff007223 */ /* 0x000fca000000000f */
[----:B------:R-:W-:-:S13]  /*0120*/  FSETP.GT.AND P0, PT, |R0|, 1.469367938527859385e-39, PT ;  /* 0x001000000000780b */ /* 0x000fda0003f04200 */
[----:B------:R-:W-:Y:S05]  /*0130*/  @P0 BRA P1, `(.L_x_0) ;  /* 0x0000000000100947 */ /* 0x000fea0000800000 */
[----:B------:R-:W-:-:S07]  /*0140*/  MOV R0, 0x160 ;  /* 0x0000016000007802 */ /* 0x000fce0000000f00 */
[----:B------:R-:W-:Y:S05]  /*0150*/  CALL.REL.NOINC `($__internal_0_$__cuda_sm20_div_rn_f64_full) ;  /* 0x0000001c00787944 */ /* 0x000fea0003c00000 */
[----:B------:R-:W-:Y:S02]  /*0160*/  IMAD.MOV.U32 R14, RZ, RZ, R24 ;  /* 0x000000ffff0e7224 */ /* 0x000fe400078e0018 */
[----:B------:R-:W-:-:S07]  /*0170*/  IMAD.MOV.U32 R15, RZ, RZ, R25 ;  /* 0x000000ffff0f7224 */ /* 0x000fce00078e0019 */
.L_x_0:
[----:B------:R-:W0:Y:S01]  /*0180*/  LDCU UR4, c[0x0][0x360] ;  /* 0x00006c00ff0477ac */ /* 0x000e220008000800 */
[----:B------:R-:W-:Y:S01]  /*0190*/  IMAD.MOV.U32 R2, RZ, RZ, 0x1 ;  /* 0x00000001ff027424 */ /* 0x000fe200078e00ff */
[----:B------:R-:W1:Y:S01]  /*01a0*/  LDC.64 R20, c[0x0][0x388] ;  /* 0x0000e200ff147b82 */ /* 0x000e620000000a00 */
[----:B------:R-:W-:Y:S01]  /*01b0*/  DMUL R14, R14, 100 ;  /* 0x405900000e0e7828 */ /* 0x000fe20000000000 */
[----:B------:R-:W1:Y:S01]  /*01c0*/  LDCU.64 UR6, c[0x0][0x390] ;  /* 0x00007200ff0677ac */ /* 0x000e620008000a00 */
[----:B0-----:R-:W0:Y:S01]  /*01d0*/  I2F.F64.U32 R18, UR4 ;  /* 0x0000000400127d12 */ /* 0x001e220008201800 */
[----:B-1----:R-:W-:Y:S01]  /*01e0*/  DADD R20, -R20, UR6 ;  /* 0x0000000614147e29 */ /* 0x002fe20008000100 */
[----:B------:R-:W1:Y:S06]  /*01f0*/  LDCU.64 UR6, c[0x0][0x358] ;  /* 0x00006b00ff0677ac */ /* 0x000e6c0008000a00 */
[----:B0-----:R-:W0:Y:S03]  /*0200*/  MUFU.RCP64H R3, R19 ;  /* 0x0000001300037308 */ /* 0x001e260000001800 */
        /* <DEDUP_REMOVED lines=11> */
[----:B-1----:R-:W-:Y:S05]  /*02c0*/  @P0 BRA P1, `(.L_x_1) ;  /* 0x0000000000100947 */ /* 0x002fea0000800000 */
[----:B------:R-:W-:-:S07]  /*02d0*/  MOV R0, 0x2f0 ;  /* 0x000002f000007802 */ /* 0x000fce0000000f00 */
[----:B------:R-:W-:Y:S05]  /*02e0*/  CALL.REL.NOINC `($__internal_0_$__cuda_sm20_div_rn_f64_full) ;  /* 0x0000001c00147944 */ /* 0x000fea0003c00000 */
[----:B------:R-:W-:Y:S02]  /*02f0*/  IMAD.MOV.U32 R2, RZ, RZ, R24 ;  /* 0x000000ffff027224 */ /* 0x000fe400078e0018 */
[----:B------:R-:W-:-:S07]  /*0300*/  IMAD.MOV.U32 R3, RZ, RZ, R25 ;  /* 0x000000ffff037224 */ /* 0x000fce00078e0019 */
.L_x_1:
[----:B------:R-:W0:Y:S01]  /*0310*/  S2R R4, SR_CTAID.X ;  /* 0x0000000000047919 */ /* 0x000e220000002500 */
[----:B------:R-:W1:Y:S01]  /*0320*/  LDCU.64 UR8, c[0x0][0x388] ;  /* 0x00007100ff0877ac */ /* 0x000e620008000a00 */
[----:B------:R-:W2:Y:S01]  /*0330*/  S2R R5, SR_TID.X ;  /* 0x0000000000057919 */ /* 0x000ea20000002100 */
[----:B------:R-:W3:Y:S01]  /*0340*/  MUFU.RSQ64H R17, 11358.0546875 ;  /* 0x40c62f0700117908 */ /* 0x000ee20000001c00 */
[----:B------:R-:W-:Y:S01]  /*0350*/  IMAD.MOV.U32 R16, RZ, RZ, RZ ;  /* 0x000000ffff107224 */ /* 0x000fe200078e00ff */
[----:B------:R-:W4:Y:S01]  /*0360*/  LDC.64 R8, c[0x0][0x398] ;  /* 0x0000e600ff087b82 */ /* 0x000f220000000a00 */
[----:B------:R-:W1:Y:S07]  /*0370*/  LDCU.64 UR10, c[0x0][0x3a0] ;  /* 0x00007400ff0a77ac */ /* 0x000e6e0008000a00 */
[----:B------:R-:W1:Y:S01]  /*0380*/  LDC.64 R10, c[0x0][0x3b0] ;  /* 0x0000ec00ff0a7b82 */ /* 0x000e620000000a00 */
[----:B0-----:R-:W0:Y:S01]  /*0390*/  I2F.F64.U32 R6, R4 ;  /* 0x0000000400067312 */ /* 0x001e220000201800 */
[----:B---3--:R-:W-:Y:S01]  /*03a0*/  IADD3 R19, PT, PT, R17, -0x100000, RZ ;  /* 0xfff0000011137810 */ /* 0x008fe20007ffe0ff */
[----:B------:R-:W-:-:S02]  /*03b0*/  IMAD.MOV.U32 R18, RZ, RZ, RZ ;  /* 0x000000ffff127224 */ /* 0x000fc400078e00ff */
[----:B----4-:R-:W-:-:S04]  /*03c0*/  IMAD.WIDE.U32 R8, R4, 0x8, R8 ;  /* 0x0000000804087825 */ /* 0x010fc800078e0008 */
[----:B--2---:R-:W2:Y:S01]  /*03d0*/  I2F.F64.U32 R30, R5 ;  /* 0x00000005001e7312 */ /* 0x004ea20000201800 */
[----:B-1----:R-:W-:Y:S01]  /*03e0*/  IMAD.WIDE.U32 R10, R5, 0x8, R10 ;  /* 0x00000008050a7825 */ /* 0x002fe200078e000a */
[----:B0-----:R-:W-:Y:S01]  /*03f0*/  DFMA R6, R6, R2, UR8 ;  /* 0x0000000806067e2b */ /* 0x001fe20008000002 */
[----:B------:R-:W-:Y:S01]  /*0400*/  UMOV UR8, 0xda1518c3 ;  /* 0xda1518c300087882 */ /* 0x000fe20000000000 */
[----:B------:R-:W-:Y:S02]  /*0410*/  UMOV UR9, 0x40c62f07 ;  /* 0x40c62f0700097882 */ /* 0x000fe40000000000 */
[----:B------:R-:W-:-:S03]  /*0420*/  DMUL R20, R16, UR8 ;  /* 0x0000000810147c28 */ /* 0x000fc60008000000 */
[----:B------:R-:W-:Y:S01]  /*0430*/  STG.E.64 desc[UR6][R8.64], R6 ;  /* 0x0000000608007986 */ /* 0x000fe2000c101b06 */
[----:B--2---:R-:W-:-:S04]  /*0440*/  DFMA R30, R14, R30, UR10 ;  /* 0x0000000a0e1e7e2b */ /* 0x004fc8000800001e */
[----:B------:R-:W-:-:S03]  /*0450*/  DFMA R22, R20, -R20, UR8 ;  /* 0x0000000814167e2b */ /* 0x000fc60008000814 */
[----:B------:R0:W-:Y:S04]  /*0460*/  STG.E.64 desc[UR6][R10.64], R30 ;  /* 0x0000001e0a007986 */ /* 0x0001e8000c101b06 */
[----:B------:R1:W5:Y:S01]  /*0470*/  LDG.E.64 R12, desc[UR6][R8.64] ;  /* 0x00000006080c7981 */ /* 0x000362000c1e1b00 */
[----:B------:R-:W-:-:S08]  /*0480*/  DFMA R22, R18, R22, R20 ;  /* 0x000000161216722b */ /* 0x000fd00000000014 */
[-C--:B------:R-:W-:Y:S01]  /*0490*/  DFMA R16, R16, -R22.reuse, 1 ;  /* 0x3ff000001010742b */ /* 0x080fe20000000816 */
[----:B0-----:R-:W-:Y:S01]  /*04a0*/  IMAD.MOV.U32 R10, RZ, RZ, -0x58dfa11e ;  /* 0xa7205ee2ff0a7424 */ /* 0x001fe200078e00ff */
[----:B------:R-:W-:Y:S01]  /*04b0*/  DFMA R6, R22, -R22, UR8 ;  /* 0x0000000816067e2b */ /* 0x000fe20008000816 */
[----:B------:R-:W-:Y:S01]  /*04c0*/  IMAD.MOV.U32 R11, RZ, RZ, 0x405aa50c ;  /* 0x405aa50cff0b7424 */ /* 0x000fe200078e00ff */
[----:B------:R-:W-:Y:S01]  /*04d0*/  UMOV UR8, 0x0 ;  /* 0x0000000000087882 */ /* 0x000fe20000000000 */
[----:B------:R-:W-:-:S03]  /*04e0*/  UMOV UR9, 0x3ff00000 ;  /* 0x3ff0000000097882 */ /* 0x000fc60000000000 */
[----:B------:R-:W-:Y:S02]  /*04f0*/  DFMA R16, R18, R16, R18 ;  /* 0x000000101210722b */ /* 0x000fe40000000012 */
[----:B-1----:R-:W-:-:S06]  /*0500*/  DADD R8, R10, -UR8 ;  /* 0x800000080a087e29 */ /* 0x002fcc0008000000 */
[----:B------:R-:W-:-:S04]  /*0510*/  DFMA R6, R16, R6, R22 ;  /* 0x000000061006722b */ /* 0x000fc80000000016 */
[C---:B------:R-:W-:Y:S02]  /*0520*/  ISETP.NE.AND P1, PT, R9.reuse, RZ, PT ;  /* 0x000000ff0900720c */ /* 0x040fe40003f25270 */
[----:B------:R-:W-:-:S04]  /*0530*/  ISETP.GT.U32.AND P0, PT, R9, 0x432fffff, PT ;  /* 0x432fffff0900780c */ /* 0x000fc80003f04070 */
[----:B------:R-:W-:Y:S02]  /*0540*/  FSEL R10, R6, RZ, P1 ;  /* 0x000000ff060a7208 */ /* 0x000fe40000800000 */
[----:B------:R-:W-:Y:S02]  /*0550*/  FSEL R6, R7, RZ, P1 ;  /* 0x000000ff07067208 */ /* 0x000fe40000800000 */
[----:B------:R-:W-:Y:S02]  /*0560*/  FSEL R10, R10, 1.4012984643248170709e-45, !P0 ;  /* 0x000000010a0a7808 */ /* 0x000fe40004000000 */
[----:B------:R-:W-:-:S06]  /*0570*/  FSEL R11, R6, -1.875, !P0 ;  /* 0xbff00000060b7808 */ /* 0x000fcc0004000000 */
[----:B------:R-:W-:-:S10]  /*0580*/  DADD R10, R8, R10 ;  /* 0x00000000080a7229 */ /* 0x000fd4000000000a */
[----:B------:R-:W-:-:S04]  /*0590*/  FSETP.GT.AND P0, PT, R11, -1.6999999284744262695, PT ;  /* 0xbfd999990b00780b */ /* 0x000fc80003f04000 */
[----:B------:R-:W-:-:S13]  /*05a0*/  FSETP.GEU.OR P0, PT, R11, 1.7916666269302368164, !P0 ;  /* 0x3fe555550b00780b */ /* 0x000fda000470e400 */
[----:B------:R-:W-:Y:S05]  /*05b0*/  @P0 BRA `(.L_x_2) ;  /* 0x0000000000cc0947 */ /* 0x000fea0003800000 */
[----:B------:R-:W-:Y:S01]  /*05c0*/  DADD R18, R10, 2 ;  /* 0x400000000a127429 */ /* 0x000fe20000000000 */
[----:B------:R-:W-:Y:S01]  /*05d0*/  IMAD.MOV.U32 R6, RZ, RZ, 0x1 ;  /* 0x00000001ff067424 */ /* 0x000fe200078e00ff */
[----:B------:R-:W-:-:S04]  /*05e0*/  FSETP.GEU.AND P1, PT, |R11|, 6.5827683646048100446e-37, PT ;  /* 0x036000000b00780b */ /* 0x000fc80003f2e200 */
[----:B------:R-:W0:Y:S02]  /*05f0*/  MUFU.RCP64H R7, R19 ;  /* 0x0000001300077308 */ /* 0x000e240000001800 */
        /* <DEDUP_REMOVED lines=11> */
[----:B------:R-:W-:Y:S01]  /*06b0*/  IMAD.MOV.U32 R20, RZ, RZ, R10 ;  /* 0x000000ffff147224 */ /* 0x000fe200078e000a */
[----:B------:R-:W-:Y:S01]  /*06c0*/  MOV R0, 0x6f0 ;  /* 0x000006f000007802 */ /* 0x000fe20000000f00 */
[----:B------:R-:W-:-:S07]  /*06d0*/  IMAD.MOV.U32 R21, RZ, RZ, R11 ;  /* 0x000000ffff157224 */ /* 0x000fce00078e000b */
[----:B-----5:R-:W-:Y:S05]  /*06e0*/  CALL.REL.NOINC `($__internal_0_$__cuda_sm20_div_rn_f64_full) ;  /* 0x0000001800147944 */ /* 0x020fea0003c00000 */
[----:B------:R-:W-:Y:S01]  /*06f0*/  IMAD.MOV.U32 R6, RZ, RZ, R24 ;  /* 0x000000ffff067224 */ /* 0x000fe200078e0018 */
[----:B------:R-:W-:-:S07]  /*0700*/  MOV R7, R25 ;  /* 0x0000001900077202 */ /* 0x000fce0000000f00 */
.L_x_3:
[----:B------:R-:W-:Y:S01]  /*0710*/  DMUL R16, R10, -R6 ;  /* 0x800000060a107228 */ /* 0x000fe20000000000 */
[----:B------:R-:W-:Y:S01]  /*0720*/  IMAD.MOV.U32 R20, RZ, RZ, -0x314d23bc ;  /* 0xceb2dc44ff147424 */ /* 0x000fe200078e00ff */
[----:B------:R-:W-:Y:S01]  /*0730*/  UMOV UR8, 0x2fbe14b5 ;  /* 0x2fbe14b500087882 */ /* 0x000fe20000000000 */
[----:B------:R-:W-:Y:S01]  /*0740*/  IMAD.MOV.U32 R21, RZ, RZ, 0x3ed087ff ;  /* 0x3ed087ffff157424 */ /* 0x000fe200078e00ff */
[----:B------:R-:W-:-:S04]  /*0750*/  UMOV UR9, 0x3eb372fb ;  /* 0x3eb372fb00097882 */ /* 0x000fc80000000000 */
[----:B------:R-:W-:-:S08]  /*0760*/  DADD R6, R10, R16 ;  /* 0x000000000a067229 */ /* 0x000fd00000000010 */
[----:B------:R-:W-:-:S08]  /*0770*/  DMUL R18, R6, R6 ;  /* 0x0000000606127228 */ /* 0x000fd00000000000 */
[----:B------:R-:W-:Y:S01]  /*0780*/  DFMA R20, R18, UR8, R20 ;  /* 0x0000000812147c2b */ /* 0x000fe20008000014 */
[----:B------:R-:W-:Y:S01]  /*0790*/  UMOV UR8, 0x890f468c ;  /* 0x890f468c00087882 */ /* 0x000fe20000000000 */
[----:B------:R-:W-:-:S06]  /*07a0*/  UMOV UR9, 0x3ef3b9ff ;  /* 0x3ef3b9ff00097882 */ /* 0x000fcc0000000000 */
[----:B------:R-:W-:Y:S01]  /*07b0*/  DFMA R20, R18, R20, UR8 ;  /* 0x0000000812147e2b */ /* 0x000fe20008000014 */
        /* <DEDUP_REMOVED lines=14> */
[----:B------:R-:W-:-:S08]  /*08a0*/  DFMA R20, R18, R20, UR8 ;  /* 0x0000000812147e2b */ /* 0x000fd00008000014 */
[----:B------:R-:W-:-:S08]  /*08b0*/  DMUL R20, R18, R20 ;  /* 0x0000001412147228 */ /* 0x000fd00000000000 */
[----:B------:R-:W-:-:S08]  /*08c0*/  DFMA R20, R6, R20, R16 ;  /* 0x000000140614722b */ /* 0x000fd00000000010 */
[----:B------:R-:W-:Y:S01]  /*08d0*/  DADD R20, R10, R20 ;  /* 0x000000000a147229 */ /* 0x000fe20000000014 */
[----:B------:R-:W-:Y:S10]  /*08e0*/  BRA `(.L_x_4) ;  /* 0x00000004004c7947 */ /* 0x000ff40003800000 */
.L_x_2:
[----:B------:R-:W-:-:S10]  /*08f0*/  DADD R6, R10, 1 ;  /* 0x3ff000000a067429 */ /* 0x000fd40000000000 */
[----:B------:R-:W-:Y:S01]  /*0900*/  ISETP.GT.AND P0, PT, R7, 0xfffff, PT ;  /* 0x000fffff0700780c */ /* 0x000fe20003f04270 */
[----:B------:R-:W-:Y:S02]  /*0910*/  IMAD.MOV.U32 R10, RZ, RZ, R6 ;  /* 0x000000ffff0a7224 */ /* 0x000fe400078e0006 */
[----:B------:R-:W-:-:S10]  /*0920*/  IMAD.MOV.U32 R11, RZ, RZ, R7 ;  /* 0x000000ffff0b7224 */ /* 0x000fd400078e0007 */
[----:B------:R-:W-:-:S10]  /*0930*/  @!P0 DMUL R10, R10, 1.80143985094819840000e+16 ;  /* 0x435000000a0a8828 */ /* 0x000fd40000000000 */
[----:B------:R-:W-:Y:S02]  /*0940*/  @!P0 IMAD.MOV.U32 R7, RZ, RZ, R11 ;  /* 0x000000ffff078224 */ /* 0x000fe400078e000b */
[----:B------:R-:W-:Y:S02]  /*0950*/  @!P0 IMAD.MOV.U32 R6, RZ, RZ, R10 ;  /* 0x000000ffff068224 */ /* 0x000fe400078e000a */
[----:B------:R-:W-:-:S05]  /*0960*/  VIADD R0, R7, 0xffffffff ;  /* 0xffffffff07007836 */ /* 0x000fca0000000000 */
[----:B------:R-:W-:Y:S01]  /*0970*/  ISETP.GT.U32.AND P1, PT, R0, 0x7feffffe, PT ;  /* 0x7feffffe0000780c */ /* 0x000fe20003f24070 */
[----:B------:R-:W-:Y:S01]  /*0980*/  IMAD.MOV.U32 R0, RZ, RZ, -0x3ff ;  /* 0xfffffc01ff007424 */ /* 0x000fe200078e00ff */
[----:B------:R-:W-:-:S11]  /*0990*/  @!P0 MOV R0, 0xfffffbcb ;  /* 0xfffffbcb00008802 */ /* 0x000fd60000000f00 */
[----:B------:R-:W-:Y:S05]  /*09a0*/  @P1 BRA `(.L_x_5) ;  /* 0x0000000400041947 */ /* 0x000fea0003800000 */
[----:B------:R-:W-:Y:S01]  /*09b0*/  LOP3.LUT R10, R7, 0xfffff, RZ, 0xc0, !PT ;  /* 0x000fffff070a7812 */ /* 0x000fe200078ec0ff */
[----:B------:R-:W-:Y:S01]  /*09c0*/  IMAD.MOV.U32 R16, RZ, RZ, RZ ;  /* 0x000000ffff107224 */ /* 0x000fe200078e00ff */
[----:B------:R-:W-:Y:S01]  /*09d0*/  UMOV UR8, 0x3ae80f1e ;  /* 0x3ae80f1e00087882 */ /* 0x000fe20000000000 */
[----:B------:R-:W-:Y:S01]  /*09e0*/  IMAD.MOV.U32 R24, RZ, RZ, -0x748574fc ;  /* 0x8b7a8b04ff187424 */ /* 0x000fe200078e00ff */
[----:B------:R-:W-:Y:S01]  /*09f0*/  LOP3.LUT R11, R10, 0x3ff00000, RZ, 0xfc, !PT ;  /* 0x3ff000000a0b7812 */ /* 0x000fe200078efcff */
[----:B------:R-:W-:Y:S01]  /*0a00*/  IMAD.MOV.U32 R10, RZ, RZ, R6 ;  /* 0x000000ffff0a7224 */ /* 0x000fe200078e0006 */
[----:B------:R-:W-:Y:S01]  /*0a10*/  UMOV UR9, 0x3eb1380b ;  /* 0x3eb1380b00097882 */ /* 0x000fe20000000000 */
[----:B------:R-:W-:Y:S01]  /*0a20*/  IMAD.MOV.U32 R25, RZ, RZ, 0x3ed0ee25 ;  /* 0x3ed0ee25ff197424 */ /* 0x000fe200078e00ff */
[----:B------:R-:W-:Y:S01]  /*0a30*/  ISETP.GE.U32.AND P0, PT, R11, 0x3ff6a09f, PT ;  /* 0x3ff6a09f0b00780c */ /* 0x000fe20003f06070 */
[----:B------:R-:W-:Y:S01]  /*0a40*/  IMAD.MOV.U32 R27, RZ, RZ, 0x43300000 ;  /* 0x43300000ff1b7424 */ /* 0x000fe200078e00ff */
[----:B------:R-:W-:Y:S01]  /*0a50*/  LEA.HI R0, R7, R0, RZ, 0xc ;  /* 0x0000000007007211 */ /* 0x000fe200078f60ff */
[----:B------:R-:W-:Y:S01]  /*0a60*/  UMOV UR10, 0x80000000 ;  /* 0x80000000000a7882 */ /* 0x000fe20000000000 */
[----:B------:R-:W-:-:S09]  /*0a70*/  UMOV UR11, 0x43300000 ;  /* 0x43300000000b7882 */ /* 0x000fd20000000000 */
[----:B------:R-:W-:Y:S01]  /*0a80*/  @P0 VIADD R17, R11, 0xfff00000 ;  /* 0xfff000000b110836 */ /* 0x000fe20000000000 */
[----:B------:R-:W-:-:S03]  /*0a90*/  @P0 IADD3 R0, PT, PT, R0, 0x1, RZ ;  /* 0x0000000100000810 */ /* 0x000fc60007ffe0ff */
[----:B------:R-:W-:Y:S01]  /*0aa0*/  @P0 IMAD.MOV.U32 R11, RZ, RZ, R17 ;  /* 0x000000ffff0b0224 */ /* 0x000fe200078e0011 */
[----:B------:R-:W-:-:S05]  /*0ab0*/  LOP3.LUT R26, R0, 0x80000000, RZ, 0x3c, !PT ;  /* 0x80000000001a7812 */ /* 0x000fca00078e3cff */
[C---:B------:R-:W-:Y:S02]  /*0ac0*/  DADD R22, R10.reuse, 1 ;  /* 0x3ff000000a167429 */ /* 0x040fe40000000000 */
[----:B------:R-:W-:-:S04]  /*0ad0*/  DADD R10, R10, -1 ;  /* 0xbff000000a0a7429 */ /* 0x000fc80000000000 */
[----:B------:R-:W0:Y:S02]  /*0ae0*/  MUFU.RCP64H R17, R23 ;  /* 0x0000001700117308 */ /* 0x000e240000001800 */
[----:B0-----:R-:W-:-:S08]  /*0af0*/  DFMA R18, -R22, R16, 1 ;  /* 0x3ff000001612742b */ /* 0x001fd00000000110 */
[----:B------:R-:W-:-:S08]  /*0b00*/  DFMA R18, R18, R18, R18 ;  /* 0x000000121212722b */ /* 0x000fd00000000012 */
[----:B------:R-:W-:-:S08]  /*0b10*/  DFMA R16, R16, R18, R16 ;  /* 0x000000121010722b */ /* 0x000fd00000000010 */
[----:B------:R-:W-:-:S08]  /*0b20*/  DMUL R18, R10, R16 ;  /* 0x000000100a127228 */ /* 0x000fd00000000000 */
[----:B------:R-:W-:-:S08]  /*0b30*/  DFMA R18, R10, R16, R18 ;  /* 0x000000100a12722b */ /* 0x000fd00000000012 */
[----:B------:R-:W-:Y:S02]  /*0b40*/  DMUL R20, R18, R18 ;  /* 0x0000001212147228 */ /* 0x000fe40000000000 */
[----:B------:R-:W-:-:S06]  /*0b50*/  DADD R6, R10, -R18 ;  /* 0x000000000a067229 */ /* 0x000fcc0000000812 */
[----:B------:R-:W-:Y:S01]  /*0b60*/  DFMA R22, R20, UR8, R24 ;  /* 0x0000000814167c2b */ /* 0x000fe20008000018 */
[----:B------:R-:W-:Y:S01]  /*0b70*/  UMOV UR8, 0x9f02676f ;  /* 0x9f02676f00087882 */ /* 0x000fe20000000000 */
[----:B------:R-:W-:Y:S01]  /*0b80*/  UMOV UR9, 0x3ef3b266 ;  /* 0x3ef3b26600097882 */ /* 0x000fe20000000000 */
[----:B------:R-:W-:Y:S02]  /*0b90*/  DADD R24, R6, R6 ;  /* 0x0000000006187229 */ /* 0x000fe40000000006 */
[----:B------:R-:W-:Y:S01]  /*0ba0*/  DADD R6, R26, -UR10 ;  /* 0x8000000a1a067e29 */ /* 0x000fe20008000000 */
[----:B------:R-:W-:Y:S01]  /*0bb0*/  UMOV UR10, 0xfefa39ef ;  /* 0xfefa39ef000a7882 */ /* 0x000fe20000000000 */
[----:B------:R-:W-:Y:S01]  /*0bc0*/  UMOV UR11, 0x3fe62e42 ;  /* 0x3fe62e42000b7882 */ /* 0x000fe20000000000 */
[----:B------:R-:W-:Y:S01]  /*0bd0*/  DFMA R22, R20, R22, UR8 ;  /* 0x0000000814167e2b */ /* 0x000fe20008000016 */
[----:B------:R-:W-:Y:S01]  /*0be0*/  UMOV UR8, 0xa9ab0956 ;  /* 0xa9ab095600087882 */ /* 0x000fe20000000000 */
[----:B------:R-:W-:Y:S01]  /*0bf0*/  UMOV UR9, 0x3f1745cb ;  /* 0x3f1745cb00097882 */ /* 0x000fe20000000000 */
[----:B------:R-:W-:-:S02]  /*0c00*/  DFMA R24, R10, -R18, R24 ;  /* 0x800000120a18722b */ /* 0x000fc40000000018 */
[----:B------:R-:W-:-:S03]  /*0c10*/  DFMA R10, R6, UR10, R18 ;  /* 0x0000000a060a7c2b */ /* 0x000fc60008000012 */
[----:B------:R-:W-:Y:S01]  /*0c20*/  DFMA R22, R20, R22, UR8 ;  /* 0x0000000814167e2b */ /* 0x000fe20008000016 */
[----:B------:R-:W-:Y:S01]  /*0c30*/  UMOV UR8, 0x2d1b5154 ;  /* 0x2d1b515400087882 */ /* 0x000fe20000000000 */
[----:B------:R-:W-:Y:S01]  /*0c40*/  UMOV UR9, 0x3f3c71c7 ;  /* 0x3f3c71c700097882 */ /* 0x000fe20000000000 */
[----:B------:R-:W-:-:S05]  /*0c50*/  DMUL R24, R16, R24 ;  /* 0x0000001810187228 */ /* 0x000fca0000000000 */
        /* <DEDUP_REMOVED lines=11> */
[----:B------:R-:W-:Y:S02]  /*0d10*/  UMOV UR9, 0x3fe62e42 ;  /* 0x3fe62e4200097882 */ /* 0x000fe40000000000 */
[----:B------:R-:W-:Y:S01]  /*0d20*/  DFMA R26, R6, -UR8, R10 ;  /* 0x80000008061a7c2b */ /* 0x000fe2000800000a */
[----:B------:R-:W-:Y:S01]  /*0d30*/  UMOV UR8, 0x3b39803f ;  /* 0x3b39803f00087882 */ /* 0x000fe20000000000 */
[----:B------:R-:W-:Y:S02]  /*0d40*/  UMOV UR9, 0x3c7abc9e ;  /* 0x3c7abc9e00097882 */ /* 0x000fe40000000000 */
[----:B------:R-:W-:-:S04]  /*0d50*/  DMUL R22, R20, R22 ;  /* 0x0000001614167228 */ /* 0x000fc80000000000 */
[----:B------:R-:W-:-:S04]  /*0d60*/  DADD R26, -R18, R26 ;  /* 0x00000000121a7229 */ /* 0x000fc8000000011a */
[----:B------:R-:W-:-:S08]  /*0d70*/  DFMA R22, R18, R22, R24 ;  /* 0x000000161216722b */ /* 0x000fd00000000018 */
[----:B------:R-:W-:-:S08]  /*0d80*/  DADD R22, R22, -R26 ;  /* 0x0000000016167229 */ /* 0x000fd0000000081a */
[----:B------:R-:W-:-:S08]  /*0d90*/  DFMA R22, R6, UR8, R22 ;  /* 0x0000000806167c2b */ /* 0x000fd00008000016 */
[----:B------:R-:W-:Y:S01]  /*0da0*/  DADD R20, R10, R22 ;  /* 0x000000000a147229 */ /* 0x000fe20000000016 */
[----:B------:R-:W-:Y:S10]  /*0db0*/  BRA `(.L_x_4) ;  /* 0x0000000000187947 */ /* 0x000ff40003800000 */
.L_x_5:
[----:B------:R-:W-:Y:S01]  /*0dc0*/  IMAD.MOV.U32 R6, RZ, RZ, 0x0 ;  /* 0x00000000ff067424 */ /* 0x000fe200078e00ff */
[----:B------:R-:W-:Y:S01]  /*0dd0*/  LOP3.LUT P0, RZ, R11, 0x7fffffff, RZ, 0xc0, !PT ;  /* 0x7fffffff0bff7812 */ /* 0x000fe2000780c0ff */
[----:B------:R-:W-:-:S06]  /*0de0*/  IMAD.MOV.U32 R7, RZ, RZ, 0x7ff00000 ;  /* 0x7ff00000ff077424 */ /* 0x000fcc00078e00ff */
[----:B------:R-:W-:-:S10]  /*0df0*/  DFMA R6, R10, R6, +INF ;  /* 0x7ff000000a06742b */ /* 0x000fd40000000006 */
[----:B------:R-:W-:Y:S02]  /*0e00*/  FSEL R20, R6, RZ, P0 ;  /* 0x000000ff06147208 */ /* 0x000fe40000000000 */
[----:B------:R-:W-:-:S07]  /*0e10*/  FSEL R21, R7, -QNAN , P0 ;  /* 0xfff0000007157808 */ /* 0x000fce0000000000 */
.L_x_4:
[----:B-----5:R-:W-:Y:S01]  /*0e20*/  DMUL R10, R12, R12 ;  /* 0x0000000c0c0a7228 */ /* 0x020fe20000000000 */
[----:B------:R-:W-:Y:S01]  /*0e30*/  UMOV UR8, 0x9b855ed4 ;  /* 0x9b855ed400087882 */ /* 0x000fe20000000000 */
[----:B------:R-:W-:Y:S01]  /*0e40*/  UMOV UR9, 0x3f93f285 ;  /* 0x3f93f28500097882 */ /* 0x000fe20000000000 */
[----:B------:R-:W-:Y:S01]  /*0e50*/  IMAD.MOV.U32 R18, RZ, RZ, 0x0 ;  /* 0x00000000ff127424 */ /* 0x000fe200078e00ff */
[----:B------:R-:W-:Y:S01]  /*0e60*/  ISETP.GT.U32.AND P1, PT, R9, 0x432fffff, PT ;  /* 0x432fffff0900780c */ /* 0x000fe20003f24070 */
[----:B------:R-:W-:-:S03]  /*0e70*/  IMAD.MOV.U32 R19, RZ, RZ, 0x3fd80000 ;  /* 0x3fd80000ff137424 */ /* 0x000fc600078e00ff */
[----:B------:R-:W-:Y:S01]  /*0e80*/  DADD R24, R10, UR8 ;  /* 0x000000080a187e29 */ /* 0x000fe20008000000 */
[----:B------:R-:W-:Y:S01]  /*0e90*/  UMOV UR8, 0xfefa39ef ;  /* 0xfefa39ef00087882 */ /* 0x000fe20000000000 */
[----:B------:R-:W-:Y:S02]  /*0ea0*/  UMOV UR9, 0x3fe62e42 ;  /* 0x3fe62e4200097882 */ /* 0x000fe40000000000 */
[----:B------:R-:W-:Y:S02]  /*0eb0*/  DADD R26, R20, UR8 ;  /* 0x00000008141a7e29 */ /* 0x000fe40008000000 */
[----:B------:R-:W0:Y:S04]  /*0ec0*/  MUFU.RSQ64H R17, R25 ;  /* 0x0000001900117308 */ /* 0x000e280000001c00 */
[----:B------:R-:W-:-:S04]  /*0ed0*/  VIADD R16, R25, 0xfcb00000 ;  /* 0xfcb0000019107836 */ /* 0x000fc80000000000 */
[----:B------:R-:W-:Y:S02]  /*0ee0*/  FSEL R20, R26, R20, P1 ;  /* 0x000000141a147208 */ /* 0x000fe40000800000 */
[----:B------:R-:W-:Y:S02]  /*0ef0*/  ISETP.GE.U32.AND P0, PT, R16, 0x7ca00000, PT ;  /* 0x7ca000001000780c */ /* 0x000fe40003f06070 */
[----:B------:R-:W-:Y:S01]  /*0f00*/  FSEL R21, R27, R21, P1 ;  /* 0x000000151b157208 */ /* 0x000fe20000800000 */
[----:B0-----:R-:W-:-:S08]  /*0f10*/  DMUL R6, R16, R16 ;  /* 0x0000001010067228 */ /* 0x001fd00000000000 */
[----:B------:R-:W-:-:S08]  /*0f20*/  DFMA R6, R24, -R6, 1 ;  /* 0x3ff000001806742b */ /* 0x000fd00000000806 */
[----:B------:R-:W-:Y:S02]  /*0f30*/  DFMA R18, R6, R18, 0.5 ;  /* 0x3fe000000612742b */ /* 0x000fe40000000012 */
[----:B------:R-:W-:-:S08]  /*0f40*/  DMUL R6, R16, R6 ;  /* 0x0000000610067228 */ /* 0x000fd00000000000 */
[----:B------:R-:W-:-:S08]  /*0f50*/  DFMA R28, R18, R6, R16 ;  /* 0x00000006121c722b */ /* 0x000fd00000000010 */
[----:B------:R-:W-:Y:S02]  /*0f60*/  DMUL R18, R24, R28 ;  /* 0x0000001c18127228 */ /* 0x000fe40000000000 */
[----:B------:R-:W-:Y:S01]  /*0f70*/  VIADD R7, R29, 0xfff00000 ;  /* 0xfff000001d077836 */ /* 0x000fe20000000000 */
[----:B------:R-:W-:-:S05]  /*0f80*/  MOV R6, R28 ;  /* 0x0000001c00067202 */ /* 0x000fca0000000f00 */
[----:B------:R-:W-:-:S08]  /*0f90*/  DFMA R22, R18, -R18, R24 ;  /* 0x800000121216722b */ /* 0x000fd00000000018 */
[----:B------:R-:W-:Y:S01]  /*0fa0*/  DFMA R8, R22, R6, R18 ;  /* 0x000000061608722b */ /* 0x000fe20000000012 */
[----:B------:R-:W-:Y:S10]  /*0fb0*/  @!P0 BRA `(.L_x_6) ;  /* 0x00000000001c8947 */ /* 0x000ff40003800000 */
[----:B------:R-:W-:Y:S02]  /*0fc0*/  IMAD.MOV.U32 R8, RZ, RZ, R22 ;  /* 0x000000ffff087224 */ /* 0x000fe400078e0016 */
[----:B------:R-:W-:Y:S01]  /*0fd0*/  IMAD.MOV.U32 R22, RZ, RZ, R16 ;  /* 0x000000ffff167224 */ /* 0x000fe200078e0010 */
[----:B------:R-:W-:Y:S01]  /*0fe0*/  MOV R16, 0x1030 ;  /* 0x0000103000107802 */ /* 0x000fe20000000f00 */
[----:B------:R-:W-:Y:S02]  /*0ff0*/  IMAD.MOV.U32 R6, RZ, RZ, R28 ;  /* 0x000000ffff067224 */ /* 0x000fe400078e001c */
[----:B------:R-:W-:Y:S02]  /*1000*/  IMAD.MOV.U32 R0, RZ, RZ, R24 ;  /* 0x000000ffff007224 */ /* 0x000fe400078e0018 */
[----:B------:R-:W-:-:S07]  /*1010*/  IMAD.MOV.U32 R9, RZ, RZ, R25 ;  /* 0x000000ffff097224 */ /* 0x000fce00078e0019 */
[----:B------:R-:W-:Y:S05]  /*1020*/  CALL.REL.NOINC `($__internal_1_$__cuda_sm20_dsqrt_rn_f64_mediumpath_v1) ;  /* 0x0000001400307944 */ /* 0x000fea0003c00000 */
.L_x_6:
[----:B------:R-:W-:Y:S01]  /*1030*/  DADD R20, R30, -R20 ;  /* 0x000000001e147229 */ /* 0x000fe20000000814 */
[----:B------:R-:W-:Y:S01]  /*1040*/  IMAD.MOV.U32 R16, RZ, RZ, 0x652b82fe ;  /* 0x652b82feff107424 */ /* 0x000fe200078e00ff */
[----:B------:R-:W-:Y:S01]  /*1050*/  MOV R17, 0x3ff71547 ;  /* 0x3ff7154700117802 */ /* 0x000fe20000000f00 */
[----:B------:R-:W-:Y:S01]  /*1060*/  UMOV UR8, 0xfefa39ef ;  /* 0xfefa39ef00087882 */ /* 0x000fe20000000000 */
[----:B------:R-:W-:Y:S01]  /*1070*/  UMOV UR9, 0x3fe62e42 ;  /* 0x3fe62e4200097882 */ /* 0x000fe20000000000 */
[----:B------:R-:W0:Y:S01]  /*1080*/  MUFU.RCP64H R23, 0.13957011699676513672 ;  /* 0x3fc1dd6f00177908 */ /* 0x000e220000001800 */
[----:B------:R-:W-:Y:S01]  /*1090*/  IMAD.MOV.U32 R22, RZ, RZ, 0x1 ;  /* 0x00000001ff167424 */ /* 0x000fe200078e00ff */
[----:B------:R-:W-:Y:S01]  /*10a0*/  BSSY.RECONVERGENT B0, `(.L_x_7) ;  /* 0x0000044000007945 */ /* 0x000fe20003800200 */
[----:B------:R-:W-:Y:S01]  /*10b0*/  DFMA R16, R20, R16, 6.75539944105574400000e+15 ;  /* 0x433800001410742b */ /* 0x000fe20000000010 */
[----:B------:R-:W-:Y:S02]  /*10c0*/  FSETP.GEU.AND P1, PT, |R9|, 6.5827683646048100446e-37, PT ;  /* 0x036000000900780b */ /* 0x000fe40003f2e200 */
[----:B------:R-:W-:-:S05]  /*10d0*/  FSETP.GEU.AND P2, PT, |R21|, 4.1917929649353027344, PT ;  /* 0x4086232b1500780b */ /* 0x000fca0003f4e200 */
[----:B------:R-:W-:-:S08]  /*10e0*/  DADD R18, R16, -6.75539944105574400000e+15 ;  /* 0xc338000010127429 */ /* 0x000fd00000000000 */
[----:B------:R-:W-:Y:S01]  /*10f0*/  DFMA R6, R18, -UR8, R20 ;  /* 0x8000000812067c2b */ /* 0x000fe20008000014 */
[----:B------:R-:W-:Y:S01]  /*1100*/  UMOV UR8, 0x3b39803f ;  /* 0x3b39803f00087882 */ /* 0x000fe20000000000 */
[----:B------:R-:W-:-:S06]  /*1110*/  UMOV UR9, 0x3c7abc9e ;  /* 0x3c7abc9e00097882 */ /* 0x000fcc0000000000 */
[----:B------:R-:W-:Y:S01]  /*1120*/  DFMA R18, R18, -UR8, R6 ;  /* 0x8000000812127c2b */ /* 0x000fe20008000006 */
[----:B------:R-:W-:Y:S01]  /*1130*/  UMOV UR8, 0x69ce2bdf ;  /* 0x69ce2bdf00087882 */ /* 0x000fe20000000000 */
[----:B------:R-:W-:Y:S01]  /*1140*/  IMAD.MOV.U32 R6, RZ, RZ, -0x35dec16 ;  /* 0xfca213eaff067424 */ /* 0x000fe200078e00ff */
[----:B------:R-:W-:Y:S01]  /*1150*/  UMOV UR9, 0x3e5ade15 ;  /* 0x3e5ade1500097882 */ /* 0x000fe20000000000 */
[----:B------:R-:W-:-:S06]  /*1160*/  IMAD.MOV.U32 R7, RZ, RZ, 0x3e928af3 ;  /* 0x3e928af3ff077424 */ /* 0x000fcc00078e00ff */
[----:B------:R-:W-:Y:S01]  /*1170*/  DFMA R6, R18, UR8, R6 ;  /* 0x0000000812067c2b */ /* 0x000fe20008000006 */
[----:B------:R-:W-:Y:S01]  /*1180*/  UMOV UR8, 0x62401315 ;  /* 0x6240131500087882 */ /* 0x000fe20000000000 */
[----:B------:R-:W-:-:S06]  /*1190*/  UMOV UR9, 0x3ec71dee ;  /* 0x3ec71dee00097882 */ /* 0x000fcc0000000000 */
[----:B------:R-:W-:Y:S01]  /*11a0*/  DFMA R24, R18, R6, UR8 ;  /* 0x0000000812187e2b */ /* 0x000fe20008000006 */
[----:B------:R-:W-:Y:S01]  /*11b0*/  UMOV UR8, 0x7c89eb71 ;  /* 0x7c89eb7100087882 */ /* 0x000fe20000000000 */
[----:B------:R-:W-:Y:S01]  /*11c0*/  IMAD.MOV.U32 R6, RZ, RZ, -0x78b39af8 ;  /* 0x874c6508ff067424 */ /* 0x000fe200078e00ff */
[----:B------:R-:W-:Y:S01]  /*11d0*/  UMOV UR9, 0x3efa0199 ;  /* 0x3efa019900097882 */ /* 0x000fe20000000000 */
[----:B------:R-:W-:-:S04]  /*11e0*/  IMAD.MOV.U32 R7, RZ, RZ, 0x3fc1dd6f ;  /* 0x3fc1dd6fff077424 */ /* 0x000fc800078e00ff */
[----:B------:R-:W-:Y:S01]  /*11f0*/  DFMA R24, R18, R24, UR8 ;  /* 0x0000000812187e2b */ /* 0x000fe20008000018 */
[----:B------:R-:W-:Y:S01]  /*1200*/  UMOV UR8, 0x14761f65 ;  /* 0x14761f6500087882 */ /* 0x000fe20000000000 */
[----:B0-----:R-:W-:Y:S01]  /*1210*/  DFMA R26, R22, -R6, 1 ;  /* 0x3ff00000161a742b */ /* 0x001fe20000000806 */
[----:B------:R-:W-:-:S05]  /*1220*/  UMOV UR9, 0x3f2a01a0 ;  /* 0x3f2a01a000097882 */ /* 0x000fca0000000000 */
[----:B------:R-:W-:Y:S01]  /*1230*/  DFMA R24, R18, R24, UR8 ;  /* 0x0000000812187e2b */ /* 0x000fe20008000018 */
[----:B------:R-:W-:Y:S01]  /*1240*/  UMOV UR8, 0x1852b7af ;  /* 0x1852b7af00087882 */ /* 0x000fe20000000000 */
[----:B------:R-:W-:Y:S01]  /*1250*/  DFMA R26, R26, R26, R26 ;  /* 0x0000001a1a1a722b */ /* 0x000fe2000000001a */
[----:B------:R-:W-:-:S05]  /*1260*/  UMOV UR9, 0x3f56c16c ;  /* 0x3f56c16c00097882 */ /* 0x000fca0000000000 */
[----:B------:R-:W-:Y:S01]  /*1270*/  DFMA R24, R18, R24, UR8 ;  /* 0x0000000812187e2b */ /* 0x000fe20008000018 */
[----:B------:R-:W-:Y:S01]  /*1280*/  UMOV UR8, 0x11122322 ;  /* 0x1112232200087882 */ /* 0x000fe20000000000 */
[----:B------:R-:W-:Y:S01]  /*1290*/  DFMA R26, R22, R26, R22 ;  /* 0x0000001a161a722b */ /* 0x000fe20000000016 */
[----:B------:R-:W-:-:S05]  /*12a0*/  UMOV UR9, 0x3f811111 ;  /* 0x3f81111100097882 */ /* 0x000fca0000000000 */
[----:B------:R-:W-:Y:S01]  /*12b0*/  DFMA R24, R18, R24, UR8 ;  /* 0x0000000812187e2b */ /* 0x000fe20008000018 */
[----:B------:R-:W-:Y:S01]  /*12c0*/  UMOV UR8, 0x555502a1 ;  /* 0x555502a100087882 */ /* 0x000fe20000000000 */
[----:B------:R-:W-:Y:S01]  /*12d0*/  DFMA R22, R26, -R6, 1 ;  /* 0x3ff000001a16742b */ /* 0x000fe20000000806 */
[----:B------:R-:W-:-:S05]  /*12e0*/  UMOV UR9, 0x3fa55555 ;  /* 0x3fa5555500097882 */ /* 0x000fca0000000000 */
[----:B------:R-:W-:Y:S01]  /*12f0*/  DFMA R24, R18, R24, UR8 ;  /* 0x0000000812187e2b */ /* 0x000fe20008000018 */
[----:B------:R-:W-:Y:S01]  /*1300*/  UMOV UR8, 0x55555511 ;  /* 0x5555551100087882 */ /* 0x000fe20000000000 */
[----:B------:R-:W-:Y:S01]  /*1310*/  DFMA R22, R26, R22, R26 ;  /* 0x000000161a16722b */ /* 0x000fe2000000001a */
[----:B------:R-:W-:-:S05]  /*1320*/  UMOV UR9, 0x3fc55555 ;  /* 0x3fc5555500097882 */ /* 0x000fca0000000000 */
[----:B------:R-:W-:Y:S01]  /*1330*/  DFMA R24, R18, R24, UR8 ;  /* 0x0000000812187e2b */ /* 0x000fe20008000018 */
[----:B------:R-:W-:Y:S01]  /*1340*/  UMOV UR8, 0xb ;  /* 0x0000000b00087882 */ /* 0x000fe20000000000 */
[----:B------:R-:W-:Y:S01]  /*1350*/  DMUL R26, R22, R8 ;  /* 0x00000008161a7228 */ /* 0x000fe20000000000 */
[----:B------:R-:W-:-:S05]  /*1360*/  UMOV UR9, 0x3fe00000 ;  /* 0x3fe0000000097882 */ /* 0x000fca0000000000 */
[----:B------:R-:W-:Y:S02]  /*1370*/  DFMA R24, R18, R24, UR8 ;  /* 0x0000000812187e2b */ /* 0x000fe40008000018 */
[----:B------:R-:W-:-:S06]  /*1380*/  DFMA R6, R26, -R6, R8 ;  /* 0x800000061a06722b */ /* 0x000fcc0000000008 */
[----:B------:R-:W-:Y:S02]  /*1390*/  DFMA R24, R18, R24, 1 ;  /* 0x3ff000001218742b */ /* 0x000fe40000000018 */
[----:B------:R-:W-:-:S06]  /*13a0*/  DFMA R6, R22, R6, R26 ;  /* 0x000000061606722b */ /* 0x000fcc000000001a */
[----:B------:R-:W-:-:S04]  /*13b0*/  DFMA R24, R18, R24, 1 ;  /* 0x3ff000001218742b */ /* 0x000fc80000000018 */
[----:B------:R-:W-:-:S05]  /*13c0*/  FFMA R0, RZ, 1.5145701169967651367, R7 ;  /* 0x3fc1dd6fff007823 */ /* 0x000fca0000000007 */
[----:B------:R-:W-:Y:S01]  /*13d0*/  FSETP.GT.AND P0, PT, |R0|, 1.469367938527859385e-39, PT ;  /* 0x001000000000780b */ /* 0x000fe20003f04200 */
[----:B------:R-:W-:Y:S01]  /*13e0*/  IMAD R31, R16, 0x100000, R25 ;  /* 0x00100000101f7824 */ /* 0x000fe200078e0219 */
[----:B------:R-:W-:Y:S01]  /*13f0*/  MOV R30, R24 ;  /* 0x00000018001e7202 */ /* 0x000fe20000000f00 */
[----:B------:R-:W-:Y:S10]  /*1400*/  @!P2 BRA `(.L_x_8) ;  /* 0x000000000034a947 */ /* 0x000ff40003800000 */
[----:B------:R-:W-:Y:S01]  /*1410*/  FSETP.GEU.AND P3, PT, |R21|, 4.2275390625, PT ;  /* 0x408748001500780b */ /* 0x000fe20003f6e200 */
[C---:B------:R-:W-:Y:S02]  /*1420*/  DADD R18, R20.reuse, +INF ;  /* 0x7ff0000014127429 */ /* 0x040fe40000000000 */
[----:B------:R-:W-:-:S08]  /*1430*/  DSETP.GEU.AND P2, PT, R20, RZ, PT ;  /* 0x000000ff1400722a */ /* 0x000fd00003f4e000 */
[----:B------:R-:W-:Y:S02]  /*1440*/  FSEL R31, R19, RZ, P2 ;  /* 0x000000ff131f7208 */ /* 0x000fe40001000000 */
[----:B------:R-:W-:Y:S02]  /*1450*/  @!P3 LEA.HI R0, R16, R16, RZ, 0x1 ;  /* 0x000000101000b211 */ /* 0x000fe400078f08ff */
[----:B------:R-:W-:Y:S01]  /*1460*/  FSEL R30, R18, RZ, P2 ;  /* 0x000000ff121e7208 */ /* 0x000fe20001000000 */
[----:B------:R-:W-:Y:S01]  /*1470*/  @!P3 IMAD.MOV.U32 R18, RZ, RZ, RZ ;  /* 0x000000ffff12b224 */ /* 0x000fe200078e00ff */
[----:B------:R-:W-:-:S05]  /*1480*/  @!P3 SHF.R.S32.HI R17, RZ, 0x1, R0 ;  /* 0x00000001ff11b819 */ /* 0x000fca0000011400 */
[----:B------:R-:W-:Y:S02]  /*1490*/  @!P3 IMAD.IADD R16, R16, 0x1, -R17 ;  /* 0x000000011010b824 */ /* 0x000fe400078e0a11 */
[----:B------:R-:W-:-:S03]  /*14a0*/  @!P3 IMAD R17, R17, 0x100000, R25 ;  /* 0x001000001111b824 */ /* 0x000fc600078e0219 */
[----:B------:R-:W-:Y:S01]  /*14b0*/  @!P3 LEA R19, R16, 0x3ff00000, 0x14 ;  /* 0x3ff000001013b811 */ /* 0x000fe200078ea0ff */
[----:B------:R-:W-:-:S06]  /*14c0*/  @!P3 IMAD.MOV.U32 R16, RZ, RZ, R24 ;  /* 0x000000ffff10b224 */ /* 0x000fcc00078e0018 */
[----:B------:R-:W-:-:S11]  /*14d0*/  @!P3 DMUL R30, R16, R18 ;  /* 0x00000012101eb228 */ /* 0x000fd60000000000 */
.L_x_8:
[----:B------:R-:W-:Y:S05]  /*14e0*/  BSYNC.RECONVERGENT B0 ;  /* 0x0000000000007941 */ /* 0x000fea0003800200 */
.L_x_7:
[----:B------:R-:W-:Y:S04]  /*14f0*/  BSSY.RECONVERGENT B0, `(.L_x_9) ;  /* 0x000000a000007945 */ /* 0x000fe80003800200 */
[----:B------:R-:W-:Y:S05]  /*1500*/  @P0 BRA P1, `(.L_x_10) ;  /* 0x0000000000200947 */ /* 0x000fea0000800000 */
[----:B------:R-:W-:Y:S01]  /*1510*/  IMAD.MOV.U32 R20, RZ, RZ, R8 ;  /* 0x000000ffff147224 */ /* 0x000fe200078e0008 */
[----:B------:R-:W-:Y:S01]  /*1520*/  MOV R18, 0x874c6508 ;  /* 0x874c650800127802 */ /* 0x000fe20000000f00 */
[----:B------:R-:W-:Y:S01]  /*1530*/  IMAD.MOV.U32 R21, RZ, RZ, R9 ;  /* 0x000000ffff157224 */ /* 0x000fe200078e0009 */
[----:B------:R-:W-:Y:S01]  /*1540*/  MOV R0, 0x1570 ;  /* 0x0000157000007802 */ /* 0x000fe20000000f00 */
[----:B------:R-:W-:-:S07]  /*1550*/  IMAD.MOV.U32 R19, RZ, RZ, 0x3fc1dd6f ;  /* 0x3fc1dd6fff137424 */ /* 0x000fce00078e00ff */
[----:B------:R-:W-:Y:S05]  /*1560*/  CALL.REL.NOINC `($__internal_0_$__cuda_sm20_div_rn_f64_full) ;  /* 0x0000000800747944 */ /* 0x000fea0003c00000 */
[----:B------:R-:W-:Y:S02]  /*1570*/  IMAD.MOV.U32 R6, RZ, RZ, R24 ;  /* 0x000000ffff067224 */ /* 0x000fe400078e0018 */
[----:B------:R-:W-:-:S07]  /*1580*/  IMAD.MOV.U32 R7, RZ, RZ, R25 ;  /* 0x000000ffff077224 */ /* 0x000fce00078e0019 */
.L_x_10:
[----:B------:R-:W-:Y:S05]  /*1590*/  BSYNC.RECONVERGENT B0 ;  /* 0x0000000000007941 */ /* 0x000fea0003800200 */
.L_x_9:
[----:B------:R-:W-:Y:S01]  /*15a0*/  DMUL R30, R6, R30 ;  /* 0x0000001e061e7228 */ /* 0x000fe20000000000 */
[----:B------:R-:W-:Y:S01]  /*15b0*/  BSSY.RECONVERGENT B0, `(.L_x_11) ;  /* 0x0000091000007945 */ /* 0x000fe20003800200 */
[----:B------:R-:W-:-:S06]  /*15c0*/  CS2R R6, SRZ ;  /* 0x0000000000067805 */ /* 0x000fcc000001ff00 */
[----:B------:R-:W-:-:S14]  /*15d0*/  DSETP.GE.AND P0, PT, R30, 1, PT ;  /* 0x3ff000001e00742a */ /* 0x000fdc0003f06000 */
[----:B------:R-:W-:Y:S05]  /*15e0*/  @P0 BRA `(.L_x_12) ;  /* 0x0000000800340947 */ /* 0x000fea0003800000 */
[----:B------:R-:W-:Y:S01]  /*15f0*/  DADD R6, -R30, 1 ;  /* 0x3ff000001e067429 */ /* 0x000fe20000000100 */
[----:B------:R-:W-:Y:S07]  /*1600*/  BSSY.RECONVERGENT B1, `(.L_x_13) ;  /* 0x000000a000017945 */ /* 0x000fee0003800200 */
[----:B------:R-:W-:-:S14]  /*1610*/  DSETP.NEU.AND P0, PT, R6, RZ, PT ;  /* 0x000000ff0600722a */ /* 0x000fdc0003f0d000 */
[----:B------:R-:W-:Y:S01]  /*1620*/  @!P0 CS2R R18, SRZ ;  /* 0x0000000000128805 */ /* 0x000fe2000001ff00 */
[----:B------:R-:W-:Y:S06]  /*1630*/  @!P0 BRA `(.L_x_14) ;  /* 0x0000000000188947 */ /* 0x000fec0003800000 */
[----:B------:R-:W-:Y:S01]  /*1640*/  DADD R16, -RZ, |R6| ;  /* 0x00000000ff107229 */ /* 0x000fe20000000506 */
[----:B------:R-:W-:-:S10]  /*1650*/  MOV R0, 0x1670 ;  /* 0x0000167000007802 */ /* 0x000fd40000000f00 */
[----:B------:R-:W-:Y:S05]  /*1660*/  CALL.REL.NOINC `($_Z9integrateiddPdddS_S_$__internal_accurate_pow) ;  /* 0x0000001000507944 */ /* 0x000fea0003c00000 */
[----:B------:R-:W-:-:S04]  /*1670*/  ISETP.GE.AND P0, PT, R7, RZ, PT ;  /* 0x000000ff0700720c */ /* 0x000fc80003f06270 */
[----:B------:R-:W-:Y:S02]  /*1680*/  FSEL R18, R18, RZ, P0 ;  /* 0x000000ff12127208 */ /* 0x000fe40000000000 */
[----:B------:R-:W-:-:S07]  /*1690*/  FSEL R19, R22, -QNAN , P0 ;  /* 0xfff8000016137808 */ /* 0x000fce0000000000 */
.L_x_14:
[----:B------:R-:W-:Y:S05]  /*16a0*/  BSYNC.RECONVERGENT B1 ;  /* 0x0000000000017941 */ /* 0x000fea0003800200 */
.L_x_13:
[----:B------:R-:W-:Y:S01]  /*16b0*/  DADD R16, R6, 0.5 ;  /* 0x3fe0000006107429 */ /* 0x000fe20000000000 */
[----:B------:R-:W-:Y:S01]  /*16c0*/  IMAD.MOV.U32 R22, RZ, RZ, 0x652b82fe ;  /* 0x652b82feff167424 */ /* 0x000fe200078e00ff */
[----:B------:R-:W-:Y:S01]  /*16d0*/  DMUL R24, R8, -2 ;  /* 0xc000000008187828 */ /* 0x000fe20000000000 */
[----:B------:R-:W-:Y:S01]  /*16e0*/  IMAD.MOV.U32 R23, RZ, RZ, 0x3ff71547 ;  /* 0x3ff71547ff177424 */ /* 0x000fe200078e00ff */
[----:B------:R-:W-:Y:S06]  /*16f0*/  BSSY.RECONVERGENT B1, `(.L_x_15) ;  /* 0x000000c000017945 */ /* 0x000fec0003800200 */
[----:B------:R-:W-:Y:S01]  /*1700*/  LOP3.LUT R16, R17, 0x7ff00000, RZ, 0xc0, !PT ;  /* 0x7ff0000011107812 */ /* 0x000fe200078ec0ff */
[----:B------:R-:W-:-:S03]  /*1710*/  DFMA R22, R24, R22, 6.75539944105574400000e+15 ;  /* 0x433800001816742b */ /* 0x000fc60000000016 */
[----:B------:R-:W-:-:S05]  /*1720*/  ISETP.NE.AND P0, PT, R16, 0x7ff00000, PT ;  /* 0x7ff000001000780c */ /* 0x000fca0003f05270 */
[----:B------:R-:W-:-:S08]  /*1730*/  DADD R26, R22, -6.75539944105574400000e+15 ;  /* 0xc3380000161a7429 */ /* 0x000fd00000000000 */
[----:B------:R-:W-:Y:S05]  /*1740*/  @P0 BRA `(.L_x_16) ;  /* 0x0000000000180947 */ /* 0x000fea0003800000 */
[----:B------:R-:W-:-:S14]  /*1750*/  DSETP.NAN.AND P0, PT, R6, R6, PT ;  /* 0x000000060600722a */ /* 0x000fdc0003f08000 */
[----:B------:R-:W-:Y:S01]  /*1760*/  @P0 DADD R18, R6, 0.5 ;  /* 0x3fe0000006120429 */ /* 0x000fe20000000000 */
[----:B------:R-:W-:Y:S10]  /*1770*/  @P0 BRA `(.L_x_16) ;  /* 0x00000000000c0947 */ /* 0x000ff40003800000 */
[----:B------:R-:W-:-:S14]  /*1780*/  DSETP.NEU.AND P0, PT, |R6|, +INF , PT ;  /* 0x7ff000000600742a */ /* 0x000fdc0003f0d200 */
[----:B------:R-:W-:Y:S01]  /*1790*/  @!P0 IMAD.MOV.U32 R18, RZ, RZ, 0x0 ;  /* 0x00000000ff128424 */ /* 0x000fe200078e00ff */
[----:B------:R-:W-:-:S07]  /*17a0*/  @!P0 MOV R19, 0x7ff00000 ;  /* 0x7ff0000000138802 */ /* 0x000fce0000000f00 */
.L_x_16:
[----:B------:R-:W-:Y:S05]  /*17b0*/  BSYNC.RECONVERGENT B1 ;  /* 0x0000000000017941 */ /* 0x000fea0003800200 */
.L_x_15:
[----:B------:R-:W-:Y:S01]  /*17c0*/  UMOV UR8, 0xfefa39ef ;  /* 0xfefa39ef00087882 */ /* 0x000fe20000000000 */
[----:B------:R-:W-:Y:S01]  /*17d0*/  UMOV UR9, 0x3fe62e42 ;  /* 0x3fe62e4200097882 */ /* 0x000fe20000000000 */
[----:B------:R-:W-:Y:S01]  /*17e0*/  IMAD.MOV.U32 R28, RZ, RZ, 0x0 ;  /* 0x00000000ff1c7424 */ /* 0x000fe200078e00ff */
[----:B------:R-:W-:Y:S01]  /*17f0*/  DFMA R8, R26, -UR8, R24 ;  /* 0x800000081a087c2b */ /* 0x000fe20008000018 */
[----:B------:R-:W-:Y:S01]  /*1800*/  UMOV UR8, 0x3b39803f ;  /* 0x3b39803f00087882 */ /* 0x000fe20000000000 */
[----:B------:R-:W-:Y:S01]  /*1810*/  UMOV UR9, 0x3c7abc9e ;  /* 0x3c7abc9e00097882 */ /* 0x000fe20000000000 */
[----:B------:R-:W-:Y:S01]  /*1820*/  IMAD.MOV.U32 R29, RZ, RZ, 0x3fd80000 ;  /* 0x3fd80000ff1d7424 */ /* 0x000fe200078e00ff */
[----:B------:R-:W-:Y:S01]  /*1830*/  DSETP.NEU.AND P0, PT, R6, 1, PT ;  /* 0x3ff000000600742a */ /* 0x000fe20003f0d000 */
[----:B------:R-:W-:Y:S03]  /*1840*/  BSSY.RECONVERGENT B1, `(.L_x_17) ;  /* 0x0000042000017945 */ /* 0x000fe60003800200 */
[----:B------:R-:W-:Y:S01]  /*1850*/  DFMA R26, R26, -UR8, R8 ;  /* 0x800000081a1a7c2b */ /* 0x000fe20008000008 */
[----:B------:R-:W-:Y:S01]  /*1860*/  UMOV UR8, 0x69ce2bdf ;  /* 0x69ce2bdf00087882 */ /* 0x000fe20000000000 */
[----:B------:R-:W-:Y:S01]  /*1870*/  IMAD.MOV.U32 R8, RZ, RZ, -0x35dec16 ;  /* 0xfca213eaff087424 */ /* 0x000fe200078e00ff */
[----:B------:R-:W-:Y:S01]  /*1880*/  UMOV UR9, 0x3e5ade15 ;  /* 0x3e5ade1500097882 */ /* 0x000fe20000000000 */
[----:B------:R-:W-:Y:S01]  /*1890*/  IMAD.MOV.U32 R9, RZ, RZ, 0x3e928af3 ;  /* 0x3e928af3ff097424 */ /* 0x000fe200078e00ff */
[----:B------:R-:W-:-:S02]  /*18a0*/  FSEL R30, R18, RZ, P0 ;  /* 0x000000ff121e7208 */ /* 0x000fc40000000000 */
[----:B------:R-:W-:Y:S02]  /*18b0*/  FSEL R31, R19, 1.875, P0 ;  /* 0x3ff00000131f7808 */ /* 0x000fe40000000000 */
[----:B------:R-:W-:Y:S01]  /*18c0*/  FSETP.GEU.AND P0, PT, |R25|, 4.1917929649353027344, PT ;  /* 0x4086232b1900780b */ /* 0x000fe20003f0e200 */
[----:B------:R-:W-:Y:S01]  /*18d0*/  DFMA R8, R26, UR8, R8 ;  /* 0x000000081a087c2b */ /* 0x000fe20008000008 */
[----:B------:R-:W-:Y:S01]  /*18e0*/  UMOV UR8, 0x62401315 ;  /* 0x6240131500087882 */ /* 0x000fe20000000000 */
[----:B------:R-:W-:Y:S01]  /*18f0*/  UMOV UR9, 0x3ec71dee ;  /* 0x3ec71dee00097882 */ /* 0x000fe20000000000 */
[----:B------:R-:W-:-:S05]  /*1900*/  DMUL R12, R12, R30 ;  /* 0x0000001e0c0c7228 */ /* 0x000fca0000000000 */
[----:B------:R-:W-:Y:S01]  /*1910*/  DFMA R16, R26, R8, UR8 ;  /* 0x000000081a107e2b */ /* 0x000fe20008000008 */
[----:B------:R-:W-:Y:S01]  /*1920*/  UMOV UR8, 0x7c89eb71 ;  /* 0x7c89eb7100087882 */ /* 0x000fe20000000000 */
[----:B------:R-:W-:Y:S01]  /*1930*/  UMOV UR9, 0x3efa0199 ;  /* 0x3efa019900097882 */ /* 0x000fe20000000000 */
[----:B------:R-:W-:-:S05]  /*1940*/  DADD R8, R10, 1 ;  /* 0x3ff000000a087429 */ /* 0x000fca0000000000 */
[----:B------:R-:W-:Y:S01]  /*1950*/  DFMA R16, R26, R16, UR8 ;  /* 0x000000081a107e2b */ /* 0x000fe20008000010 */
[----:B------:R-:W-:Y:S01]  /*1960*/  UMOV UR8, 0x14761f65 ;  /* 0x14761f6500087882 */ /* 0x000fe20000000000 */
[----:B------:R-:W-:Y:S01]  /*1970*/  UMOV UR9, 0x3f2a01a0 ;  /* 0x3f2a01a000097882 */ /* 0x000fe20000000000 */
[----:B------:R-:W0:Y:S02]  /*1980*/  MUFU.RSQ64H R11, R9 ;  /* 0x00000009000b7308 */ /* 0x000e240000001c00 */
[----:B------:R-:W-:-:S03]  /*1990*/  VIADD R10, R9, 0xfcb00000 ;  /* 0xfcb00000090a7836 */ /* 0x000fc60000000000 */
[----:B------:R-:W-:Y:S01]  /*19a0*/  DFMA R16, R26, R16, UR8 ;  /* 0x000000081a107e2b */ /* 0x000fe20008000010 */
[----:B------:R-:W-:Y:S01]  /*19b0*/  UMOV UR8, 0x1852b7af ;  /* 0x1852b7af00087882 */ /* 0x000fe20000000000 */
[----:B------:R-:W-:Y:S01]  /*19c0*/  UMOV UR9, 0x3f56c16c ;  /* 0x3f56c16c00097882 */ /* 0x000fe20000000000 */
[----:B------:R-:W-:-:S05]  /*19d0*/  ISETP.GE.U32.AND P2, PT, R10, 0x7ca00000, PT ;  /* 0x7ca000000a00780c */ /* 0x000fca0003f46070 */
[----:B------:R-:W-:Y:S01]  /*19e0*/  DFMA R16, R26, R16, UR8 ;  /* 0x000000081a107e2b */ /* 0x000fe20008000010 */
[----:B------:R-:W-:Y:S01]  /*19f0*/  UMOV UR8, 0x11122322 ;  /* 0x1112232200087882 */ /* 0x000fe20000000000 */
[----:B------:R-:W-:Y:S01]  /*1a00*/  UMOV UR9, 0x3f811111 ;  /* 0x3f81111100097882 */ /* 0x000fe20000000000 */
[----:B0-----:R-:W-:-:S05]  /*1a10*/  DMUL R20, R10, R10 ;  /* 0x0000000a0a147228 */ /* 0x001fca0000000000 */
[----:B------:R-:W-:Y:S01]  /*1a20*/  DFMA R16, R26, R16, UR8 ;  /* 0x000000081a107e2b */ /* 0x000fe20008000010 */
[----:B------:R-:W-:Y:S01]  /*1a30*/  UMOV UR8, 0x555502a1 ;  /* 0x555502a100087882 */ /* 0x000fe20000000000 */
[----:B------:R-:W-:Y:S01]  /*1a40*/  UMOV UR9, 0x3fa55555 ;  /* 0x3fa5555500097882 */ /* 0x000fe20000000000 */
[----:B------:R-:W-:-:S05]  /*1a50*/  DFMA R20, R8, -R20, 1 ;  /* 0x3ff000000814742b */ /* 0x000fca0000000814 */
[----:B------:R-:W-:Y:S01]  /*1a60*/  DFMA R16, R26, R16, UR8 ;  /* 0x000000081a107e2b */ /* 0x000fe20008000010 */
[----:B------:R-:W-:Y:S01]  /*1a70*/  UMOV UR8, 0x55555511 ;  /* 0x5555551100087882 */ /* 0x000fe20000000000 */
[----:B------:R-:W-:Y:S01]  /*1a80*/  UMOV UR9, 0x3fc55555 ;  /* 0x3fc5555500097882 */ /* 0x000fe20000000000 */
[----:B------:R-:W-:Y:S02]  /*1a90*/  DFMA R28, R20, R28, 0.5 ;  /* 0x3fe00000141c742b */ /* 0x000fe4000000001c */
[----:B------:R-:W-:-:S03]  /*1aa0*/  DMUL R20, R10, R20 ;  /* 0x000000140a147228 */ /* 0x000fc60000000000 */
[----:B------:R-:W-:Y:S01]  /*1ab0*/  DFMA R16, R26, R16, UR8 ;  /* 0x000000081a107e2b */ /* 0x000fe20008000010 */
[----:B------:R-:W-:Y:S01]  /*1ac0*/  UMOV UR8, 0xb ;  /* 0x0000000b00087882 */ /* 0x000fe20000000000 */
[----:B------:R-:W-:-:S03]  /*1ad0*/  UMOV UR9, 0x3fe00000 ;  /* 0x3fe0000000097882 */ /* 0x000fc60000000000 */
[----:B------:R-:W-:-:S03]  /*1ae0*/  DFMA R20, R28, R20, R10 ;  /* 0x000000141c14722b */ /* 0x000fc6000000000a */
[----:B------:R-:W-:-:S08]  /*1af0*/  DFMA R16, R26, R16, UR8 ;  /* 0x000000081a107e2b */ /* 0x000fd00008000010 */
[----:B------:R-:W-:Y:S01]  /*1b00*/  DFMA R28, R26, R16, 1 ;  /* 0x3ff000001a1c742b */ /* 0x000fe20000000010 */
[----:B------:R-:W-:Y:S01]  /*1b10*/  VIADD R7, R21, 0xfff00000 ;  /* 0xfff0000015077836 */ /* 0x000fe20000000000 */
[----:B------:R-:W-:Y:S01]  /*1b20*/  DMUL R16, R8, R20 ;  /* 0x0000001408107228 */ /* 0x000fe20000000000 */
[----:B------:R-:W-:-:S05]  /*1b30*/  MOV R6, R20 ;  /* 0x0000001400067202 */ /* 0x000fca0000000f00 */
[----:B------:R-:W-:Y:S02]  /*1b40*/  DFMA R28, R26, R28, 1 ;  /* 0x3ff000001a1c742b */ /* 0x000fe4000000001c */
[----:B------:R-:W-:-:S08]  /*1b50*/  DFMA R18, R16, -R16, R8 ;  /* 0x800000101012722b */ /* 0x000fd00000000008 */
[----:B------:R-:W-:Y:S01]  /*1b60*/  DFMA R26, R18, R6, R16 ;  /* 0x00000006121a722b */ /* 0x000fe20000000010 */
[----:B------:R-:W-:Y:S02]  /*1b70*/  IMAD R31, R22, 0x100000, R29 ;  /* 0x00100000161f7824 */ /* 0x000fe400078e021d */
[----:B------:R-:W-:Y:S01]  /*1b80*/  IMAD.MOV.U32 R30, RZ, RZ, R28 ;  /* 0x000000ffff1e7224 */ /* 0x000fe200078e001c */
[----:B------:R-:W-:Y:S07]  /*1b90*/  @!P0 BRA `(.L_x_18) ;  /* 0x0000000000308947 */ /* 0x000fee0003800000 */
[----:B------:R-:W-:Y:S01]  /*1ba0*/  FSETP.GEU.AND P1, PT, |R25|, 4.2275390625, PT ;  /* 0x408748001900780b */ /* 0x000fe20003f2e200 */
[C---:B------:R-:W-:Y:S02]  /*1bb0*/  DADD R30, R24.reuse, +INF ;  /* 0x7ff00000181e7429 */ /* 0x040fe40000000000 */
[----:B------:R-:W-:-:S08]  /*1bc0*/  DSETP.GEU.AND P0, PT, R24, RZ, PT ;  /* 0x000000ff1800722a */ /* 0x000fd00003f0e000 */
[----:B------:R-:W-:Y:S02]  /*1bd0*/  FSEL R30, R30, RZ, P0 ;  /* 0x000000ff1e1e7208 */ /* 0x000fe40000000000 */
[----:B------:R-:W-:Y:S02]  /*1be0*/  @!P1 LEA.HI R0, R22, R22, RZ, 0x1 ;  /* 0x0000001616009211 */ /* 0x000fe400078f08ff */
[----:B------:R-:W-:Y:S02]  /*1bf0*/  FSEL R31, R31, RZ, P0 ;  /* 0x000000ff1f1f7208 */ /* 0x000fe40000000000 */
[----:B------:R-:W-:-:S05]  /*1c00*/  @!P1 SHF.R.S32.HI R23, RZ, 0x1, R0 ;  /* 0x00000001ff179819 */ /* 0x000fca0000011400 */
[----:B------:R-:W-:Y:S02]  /*1c10*/  @!P1 IMAD.IADD R22, R22, 0x1, -R23 ;  /* 0x0000000116169824 */ /* 0x000fe400078e0a17 */
[----:B------:R-:W-:-:S03]  /*1c20*/  @!P1 IMAD R29, R23, 0x100000, R29 ;  /* 0x00100000171d9824 */ /* 0x000fc600078e021d */
[----:B------:R-:W-:Y:S01]  /*1c30*/  @!P1 LEA R23, R22, 0x3ff00000, 0x14 ;  /* 0x3ff0000016179811 */ /* 0x000fe200078ea0ff */
[----:B------:R-:W-:-:S06]  /*1c40*/  @!P1 IMAD.MOV.U32 R22, RZ, RZ, RZ ;  /* 0x000000ffff169224 */ /* 0x000fcc00078e00ff */
[----:B------:R-:W-:-:S11]  /*1c50*/  @!P1 DMUL R30, R28, R22 ;  /* 0x000000161c1e9228 */ /* 0x000fd60000000000 */
.L_x_18:
[----:B------:R-:W-:Y:S05]  /*1c60*/  BSYNC.RECONVERGENT B1 ;  /* 0x0000000000017941 */ /* 0x000fea0003800200 */
.L_x_17:
[----:B------:R-:W-:Y:S01]  /*1c70*/  DMUL R12, R12, R30 ;  /* 0x0000001e0c0c7228 */ /* 0x000fe20000000000 */
[----:B------:R-:W-:Y:S10]  /*1c80*/  @!P2 BRA `(.L_x_19) ;  /* 0x00000000002ca947 */ /* 0x000ff40003800000 */
[----:B------:R-:W-:Y:S01]  /*1c90*/  MOV R0, R8 ;  /* 0x0000000800007202 */ /* 0x000fe20000000f00 */
[----:B------:R-:W-:Y:S02]  /*1ca0*/  IMAD.MOV.U32 R8, RZ, RZ, R18 ;  /* 0x000000ffff087224 */ /* 0x000fe400078e0012 */
[----:B------:R-:W-:Y:S02]  /*1cb0*/  IMAD.MOV.U32 R23, RZ, RZ, R19 ;  /* 0x000000ffff177224 */ /* 0x000fe400078e0013 */
[----:B------:R-:W-:Y:S01]  /*1cc0*/  IMAD.MOV.U32 R18, RZ, RZ, R16 ;  /* 0x000000ffff127224 */ /* 0x000fe200078e0010 */
[----:B------:R-:W-:Y:S01]  /*1cd0*/  MOV R16, 0x1d20 ;  /* 0x00001d2000107802 */ /* 0x000fe20000000f00 */
[----:B------:R-:W-:Y:S02]  /*1ce0*/  IMAD.MOV.U32 R6, RZ, RZ, R20 ;  /* 0x000000ffff067224 */ /* 0x000fe400078e0014 */
[----:B------:R-:W-:Y:S02]  /*1cf0*/  IMAD.MOV.U32 R19, RZ, RZ, R17 ;  /* 0x000000ffff137224 */ /* 0x000fe400078e0011 */
[----:B------:R-:W-:-:S07]  /*1d00*/  IMAD.MOV.U32 R22, RZ, RZ, R10 ;  /* 0x000000ffff167224 */ /* 0x000fce00078e000a */
[----:B------:R-:W-:Y:S05]  /*1d10*/  CALL.REL.NOINC `($__internal_1_$__cuda_sm20_dsqrt_rn_f64_mediumpath_v1) ;  /* 0x0000000400f47944 */ /* 0x000fea0003c00000 */
[----:B------:R-:W-:Y:S01]  /*1d20*/  IMAD.MOV.U32 R26, RZ, RZ, R8 ;  /* 0x000000ffff1a7224 */ /* 0x000fe200078e0008 */
[----:B------:R-:W-:-:S07]  /*1d30*/  MOV R27, R9 ;  /* 0x00000009001b7202 */ /* 0x000fce0000000f00 */
.L_x_19:
[----:B------:R-:W0:Y:S01]  /*1d40*/  MUFU.RCP64H R7, R27 ;  /* 0x0000001b00077308 */ /* 0x000e220000001800 */
[----:B------:R-:W-:Y:S01]  /*1d50*/  IMAD.MOV.U32 R6, RZ, RZ, 0x1 ;  /* 0x00000001ff067424 */ /* 0x000fe200078e00ff */
[----:B------:R-:W-:Y:S01]  /*1d60*/  FSETP.GEU.AND P1, PT, |R13|, 6.5827683646048100446e-37, PT ;  /* 0x036000000d00780b */ /* 0x000fe20003f2e200 */
[----:B------:R-:W-:Y:S04]  /*1d70*/  BSSY.RECONVERGENT B1, `(.L_x_12) ;  /* 0x0000014000017945 */ /* 0x000fe80003800200 */
[----:B0-----:R-:W-:-:S08]  /*1d80*/  DFMA R8, R6, -R26, 1 ;  /* 0x3ff000000608742b */ /* 0x001fd0000000081a */
[----:B------:R-:W-:-:S08]  /*1d90*/  DFMA R8, R8, R8, R8 ;  /* 0x000000080808722b */ /* 0x000fd00000000008 */
[----:B------:R-:W-:-:S08]  /*1da0*/  DFMA R8, R6, R8, R6 ;  /* 0x000000080608722b */ /* 0x000fd00000000006 */
[----:B------:R-:W-:-:S08]  /*1db0*/  DFMA R6, R8, -R26, 1 ;  /* 0x3ff000000806742b */ /* 0x000fd0000000081a */
[----:B------:R-:W-:-:S08]  /*1dc0*/  DFMA R6, R8, R6, R8 ;  /* 0x000000060806722b */ /* 0x000fd00000000008 */
[----:B------:R-:W-:-:S08]  /*1dd0*/  DMUL R8, R12, R6 ;  /* 0x000000060c087228 */ /* 0x000fd00000000000 */
[----:B------:R-:W-:-:S08]  /*1de0*/  DFMA R10, R8, -R26, R12 ;  /* 0x8000001a080a722b */ /* 0x000fd0000000000c */
[----:B------:R-:W-:-:S10]  /*1df0*/  DFMA R6, R6, R10, R8 ;  /* 0x0000000a0606722b */ /* 0x000fd40000000008 */
[----:B------:R-:W-:-:S05]  /*1e00*/  FFMA R0, RZ, R27, R7 ;  /* 0x0000001bff007223 */ /* 0x000fca0000000007 */
[----:B------:R-:W-:-:S13]  /*1e10*/  FSETP.GT.AND P0, PT, |R0|, 1.469367938527859385e-39, PT ;  /* 0x001000000000780b */ /* 0x000fda0003f04200 */
[----:B------:R-:W-:Y:S05]  /*1e20*/  @P0 BRA P1, `(.L_x_20) ;  /* 0x0000000000200947 */ /* 0x000fea0000800000 */
[----:B------:R-:W-:Y:S01]  /*1e30*/  IMAD.MOV.U32 R20, RZ, RZ, R12 ;  /* 0x000000ffff147224 */ /* 0x000fe200078e000c */
[----:B------:R-:W-:Y:S01]  /*1e40*/  MOV R0, 0x1e90 ;  /* 0x00001e9000007802 */ /* 0x000fe20000000f00 */
[----:B------:R-:W-:Y:S02]  /*1e50*/  IMAD.MOV.U32 R21, RZ, RZ, R13 ;  /* 0x000000ffff157224 */ /* 0x000fe400078e000d */
[----:B------:R-:W-:Y:S02]  /*1e60*/  IMAD.MOV.U32 R18, RZ, RZ, R26 ;  /* 0x000000ffff127224 */ /* 0x000fe400078e001a */
[----:B------:R-:W-:-:S07]  /*1e70*/  IMAD.MOV.U32 R19, RZ, RZ, R27 ;  /* 0x000000ffff137224 */ /* 0x000fce00078e001b */
[----:B------:R-:W-:Y:S05]  /*1e80*/  CALL.REL.NOINC `($__internal_0_$__cuda_sm20_div_rn_f64_full) ;  /* 0x00000000002c7944 */ /* 0x000fea0003c00000 */
[----:B------:R-:W-:Y:S01]  /*1e90*/  IMAD.MOV.U32 R6, RZ, RZ, R24 ;  /* 0x000000ffff067224 */ /* 0x000fe200078e0018 */
[----:B------:R-:W-:-:S07]  /*1ea0*/  MOV R7, R25 ;  /* 0x0000001900077202 */ /* 0x000fce0000000f00 */
.L_x_20:
[----:B------:R-:W-:Y:S05]  /*1eb0*/  BSYNC.RECONVERGENT B1 ;  /* 0x0000000000017941 */ /* 0x000fea0003800200 */
.L_x_12:
[----:B------:R-:W-:Y:S05]  /*1ec0*/  BSYNC.RECONVERGENT B0 ;  /* 0x0000000000007941 */ /* 0x000fea0003800200 */
.L_x_11:
[----:B------:R-:W0:Y:S01]  /*1ed0*/  LDC.64 R8, c[0x0][0x3b8] ;  /* 0x0000ee00ff087b82 */ /* 0x000e220000000a00 */
[----:B------:R-:W-:Y:S01]  /*1ee0*/  DMUL R6, R14, R6 ;  /* 0x000000060e067228 */ /* 0x000fe20000000000 */
[----:B------:R-:W-:-:S07]  /*1ef0*/  IMAD R5, R4, UR4, R5 ;  /* 0x0000000404057c24 */ /* 0x000fce000f8e0205 */
[----:B------:R-:W-:Y:S01]  /*1f00*/  DMUL R6, R6, R2 ;  /* 0x0000000206067228 */ /* 0x000fe20000000000 */
[----:B0-----:R-:W-:-:S06]  /*1f10*/  IMAD.WIDE.U32 R2, R5, 0x8, R8 ;  /* 0x0000000805027825 */ /* 0x001fcc00078e0008 */
[----:B------:R-:W-:Y:S01]  /*1f20*/  STG.E.64 desc[UR6][R2.64], R6 ;  /* 0x0000000602007986 */ /* 0x000fe2000c101b06 */
[----:B------:R-:W-:Y:S05]  /*1f30*/  EXIT ;  /* 0x000000000000794d */ /* 0x000fea0003800000 */
        .weak           $__internal_0_$__cuda_sm20_div_rn_f64_full
        .type           $__internal_0_$__cuda_sm20_div_rn_f64_full,@function
        .size           $__internal_0_$__cuda_sm20_div_rn_f64_full,($__internal_1_$__cuda_sm20_dsqrt_rn_f64_mediumpath_v1 - $__internal_0_$__cuda_sm20_div_rn_f64_full)
$__internal_0_$__cuda_sm20_div_rn_f64_full:
[C---:B------:R-:W-:Y:S01]  /*1f40*/  FSETP.GEU.AND P0, PT, |R19|.reuse, 1.469367938527859385e-39, PT ;  /* 0x001000001300780b */ /* 0x040fe20003f0e200 */
[----:B------:R-:W-:Y:S01]  /*1f50*/  IMAD.MOV.U32 R22, RZ, RZ, 0x1 ;  /* 0x00000001ff167424 */ /* 0x000fe200078e00ff */
[----:B------:R-:W-:Y:S01]  /*1f60*/  LOP3.LUT R16, R19, 0x800fffff, RZ, 0xc0, !PT ;  /* 0x800fffff13107812 */ /* 0x000fe200078ec0ff */
[----:B------:R-:W-:Y:S01]  /*1f70*/  BSSY.RECONVERGENT B2, `(.L_x_21) ;  /* 0x0000054000027945 */ /* 0x000fe20003800200 */
[C---:B------:R-:W-:Y:S02]  /*1f80*/  FSETP.GEU.AND P2, PT, |R21|.reuse, 1.469367938527859385e-39, PT ;  /* 0x001000001500780b */ /* 0x040fe40003f4e200 */
[----:B------:R-:W-:Y:S01]  /*1f90*/  LOP3.LUT R17, R16, 0x3ff00000, RZ, 0xfc, !PT ;  /* 0x3ff0000010117812 */ /* 0x000fe200078efcff */
[----:B------:R-:W-:Y:S01]  /*1fa0*/  IMAD.MOV.U32 R16, RZ, RZ, R18 ;  /* 0x000000ffff107224 */ /* 0x000fe200078e0012 */
[----:B------:R-:W-:Y:S02]  /*1fb0*/  LOP3.LUT R7, R21, 0x7ff00000, RZ, 0xc0, !PT ;  /* 0x7ff0000015077812 */ /* 0x000fe400078ec0ff */
[----:B------:R-:W-:-:S03]  /*1fc0*/  LOP3.LUT R32, R19, 0x7ff00000, RZ, 0xc0, !PT ;  /* 0x7ff0000013207812 */ /* 0x000fc600078ec0ff */
[----:B------:R-:W-:Y:S01]  /*1fd0*/  @!P0 DMUL R16, R18, 8.98846567431157953865e+307 ;  /* 0x7fe0000012108828 */ /* 0x000fe20000000000 */
[----:B------:R-:W-:-:S03]  /*1fe0*/  ISETP.GE.U32.AND P1, PT, R7, R32, PT ;  /* 0x000000200700720c */ /* 0x000fc60003f26070 */
[----:B------:R-:W-:Y:S02]  /*1ff0*/  @!P2 LOP3.LUT R6, R19, 0x7ff00000, RZ, 0xc0, !PT ;  /* 0x7ff000001306a812 */ /* 0x000fe400078ec0ff */
[----:B------:R-:W0:Y:S02]  /*2000*/  MUFU.RCP64H R23, R17 ;  /* 0x0000001100177308 */ /* 0x000e240000001800 */
[----:B------:R-:W-:Y:S01]  /*2010*/  @!P2 ISETP.GE.U32.AND P3, PT, R7, R6, PT ;  /* 0x000000060700a20c */ /* 0x000fe20003f66070 */
[----:B------:R-:W-:Y:S01]  /*2020*/  IMAD.MOV.U32 R6, RZ, RZ, 0x1ca00000 ;  /* 0x1ca00000ff067424 */ /* 0x000fe200078e00ff */
[----:B------:R-:W-:-:S04]  /*2030*/  @!P0 LOP3.LUT R32, R17, 0x7ff00000, RZ, 0xc0, !PT ;  /* 0x7ff0000011208812 */ /* 0x000fc800078ec0ff */
[----:B------:R-:W-:-:S04]  /*2040*/  @!P2 SEL R25, R6, 0x63400000, !P3 ;  /* 0x634000000619a807 */ /* 0x000fc80005800000 */
[----:B------:R-:W-:-:S04]  /*2050*/  @!P2 LOP3.LUT R28, R25, 0x80000000, R21, 0xf8, !PT ;  /* 0x80000000191ca812 */ /* 0x000fc800078ef815 */
[----:B------:R-:W-:Y:S01]  /*2060*/  @!P2 LOP3.LUT R29, R28, 0x100000, RZ, 0xfc, !PT ;  /* 0x001000001c1da812 */ /* 0x000fe200078efcff */
[----:B0-----:R-:W-:Y:S01]  /*2070*/  DFMA R26, R22, -R16, 1 ;  /* 0x3ff00000161a742b */ /* 0x001fe20000000810 */
[----:B------:R-:W-:-:S07]  /*2080*/  @!P2 IMAD.MOV.U32 R28, RZ, RZ, RZ ;  /* 0x000000ffff1ca224 */ /* 0x000fce00078e00ff */
[----:B------:R-:W-:-:S08]  /*2090*/  DFMA R26, R26, R26, R26 ;  /* 0x0000001a1a1a722b */ /* 0x000fd0000000001a */
[----:B------:R-:W-:Y:S01]  /*20a0*/  DFMA R26, R22, R26, R22 ;  /* 0x0000001a161a722b */ /* 0x000fe20000000016 */
[----:B------:R-:W-:Y:S01]  /*20b0*/  SEL R23, R6, 0x63400000, !P1 ;  /* 0x6340000006177807 */ /* 0x000fe20004800000 */
[----:B------:R-:W-:-:S03]  /*20c0*/  IMAD.MOV.U32 R22, RZ, RZ, R20 ;  /* 0x000000ffff167224 */ /* 0x000fc600078e0014 */
[----:B------:R-:W-:-:S03]  /*20d0*/  LOP3.LUT R23, R23, 0x800fffff, R21, 0xf8, !PT ;  /* 0x800fffff17177812 */ /* 0x000fc600078ef815 */
[----:B------:R-:W-:-:S03]  /*20e0*/  DFMA R24, R26, -R16, 1 ;  /* 0x3ff000001a18742b */ /* 0x000fc60000000810 */
[----:B------:R-:W-:-:S05]  /*20f0*/  @!P2 DFMA R22, R22, 2, -R28 ;  /* 0x400000001616a82b */ /* 0x000fca000000081c */
[----:B------:R-:W-:-:S05]  /*2100*/  DFMA R24, R26, R24, R26 ;  /* 0x000000181a18722b */ /* 0x000fca000000001a */
[----:B------:R-:W-:-:S03]  /*2110*/  @!P2 LOP3.LUT R7, R23, 0x7ff00000, RZ, 0xc0, !PT ;  /* 0x7ff000001707a812 */ /* 0x000fc600078ec0ff */
[----:B------:R-:W-:Y:S02]  /*2120*/  DMUL R26, R24, R22 ;  /* 0x00000016181a7228 */ /* 0x000fe40000000000 */
[----:B------:R-:W-:-:S05]  /*2130*/  VIADD R33, R7, 0xffffffff ;  /* 0xffffffff07217836 */ /* 0x000fca0000000000 */
[----:B------:R-:W-:Y:S01]  /*2140*/  ISETP.GT.U32.AND P0, PT, R33, 0x7feffffe, PT ;  /* 0x7feffffe2100780c */ /* 0x000fe20003f04070 */
[----:B------:R-:W-:Y:S01]  /*2150*/  DFMA R28, R26, -R16, R22 ;  /* 0x800000101a1c722b */ /* 0x000fe20000000016 */
[----:B------:R-:W-:-:S04]  /*2160*/  IADD3 R33, PT, PT, R32, -0x1, RZ ;  /* 0xffffffff20217810 */ /* 0x000fc80007ffe0ff */
[----:B------:R-:W-:-:S03]  /*2170*/  ISETP.GT.U32.OR P0, PT, R33, 0x7feffffe, P0 ;  /* 0x7feffffe2100780c */ /* 0x000fc60000704470 */
[----:B------:R-:W-:-:S10]  /*2180*/  DFMA R28, R24, R28, R26 ;  /* 0x0000001c181c722b */ /* 0x000fd4000000001a */
[----:B------:R-:W-:Y:S05]  /*2190*/  @P0 BRA `(.L_x_22) ;  /* 0x0000000000700947 */ /* 0x000fea0003800000 */
[----:B------:R-:W-:Y:S02]  /*21a0*/  LOP3.LUT R21, R21, 0x7ff00000, RZ, 0xc0, !PT ;  /* 0x7ff0000015157812 */ /* 0x000fe400078ec0ff */
[----:B------:R-:W-:-:S04]  /*21b0*/  LOP3.LUT R20, R19, 0x7ff00000, RZ, 0xc0, !PT ;  /* 0x7ff0000013147812 */ /* 0x000fc800078ec0ff */
[CC--:B------:R-:W-:Y:S02]  /*21c0*/  VIADDMNMX R7, R21.reuse, -R20.reuse, 0xb9600000, !PT ;  /* 0xb960000015077446 */ /* 0x0c0fe40007800914 */
[----:B------:R-:W-:Y:S02]  /*21d0*/  ISETP.GE.U32.AND P0, PT, R21, R20, PT ;  /* 0x000000141500720c */ /* 0x000fe40003f06070 */
[----:B------:R-:W-:Y:S02]  /*21e0*/  VIMNMX R7, PT, PT, R7, 0x46a00000, PT ;  /* 0x46a0000007077848 */ /* 0x000fe40003fe0100 */
[----:B------:R-:W-:Y:S01]  /*21f0*/  SEL R20, R6, 0x63400000, !P0 ;  /* 0x6340000006147807 */ /* 0x000fe20004000000 */
[----:B------:R-:W-:-:S04]  /*2200*/  IMAD.MOV.U32 R6, RZ, RZ, RZ ;  /* 0x000000ffff067224 */ /* 0x000fc800078e00ff */
[----:B------:R-:W-:-:S04]  /*2210*/  IMAD.IADD R20, R7, 0x1, -R20 ;  /* 0x0000000107147824 */ /* 0x000fc800078e0a14 */
[----:B------:R-:W-:-:S06]  /*2220*/  VIADD R7, R20, 0x7fe00000 ;  /* 0x7fe0000014077836 */ /* 0x000fcc0000000000 */
[----:B------:R-:W-:-:S10]  /*2230*/  DMUL R24, R28, R6 ;  /* 0x000000061c187228 */ /* 0x000fd40000000000 */
[----:B------:R-:W-:-:S13]  /*2240*/  FSETP.GTU.AND P0, PT, |R25|, 1.469367938527859385e-39, PT ;  /* 0x001000001900780b */ /* 0x000fda0003f0c200 */
[----:B------:R-:W-:Y:S05]  /*2250*/  @P0 BRA `(.L_x_23) ;  /* 0x0000000000940947 */ /* 0x000fea0003800000 */
[----:B------:R-:W-:-:S06]  /*2260*/  DFMA R16, R28, -R16, R22 ;  /* 0x800000101c10722b */ /* 0x000fcc0000000016 */
[----:B------:R-:W-:-:S04]  /*2270*/  IMAD.MOV.U32 R16, RZ, RZ, RZ ;  /* 0x000000ffff107224 */ /* 0x000fc800078e00ff */
[C---:B------:R-:W-:Y:S02]  /*2280*/  FSETP.NEU.AND P0, PT, R17.reuse, RZ, PT ;  /* 0x000000ff1100720b */ /* 0x040fe40003f0d000 */
[----:B------:R-:W-:-:S04]  /*2290*/  LOP3.LUT R19, R17, 0x80000000, R19, 0x48, !PT ;  /* 0x8000000011137812 */ /* 0x000fc800078e4813 */
[----:B------:R-:W-:-:S07]  /*22a0*/  LOP3.LUT R17, R19, R7, RZ, 0xfc, !PT ;  /* 0x0000000713117212 */ /* 0x000fce00078efcff */
[----:B------:R-:W-:Y:S05]  /*22b0*/  @!P0 BRA `(.L_x_23) ;  /* 0x00000000007c8947 */ /* 0x000fea0003800000 */
[----:B------:R-:W-:Y:S01]  /*22c0*/  IMAD.MOV R7, RZ, RZ, -R20 ;  /* 0x000000ffff077224 */ /* 0x000fe200078e0a14 */
[----:B------:R-:W-:Y:S01]  /*22d0*/  DMUL.RP R16, R28, R16 ;  /* 0x000000101c107228 */ /* 0x000fe20000008000 */
[----:B------:R-:W-:-:S06]  /*22e0*/  IMAD.MOV.U32 R6, RZ, RZ, RZ ;  /* 0x000000ffff067224 */ /* 0x000fcc00078e00ff */
[----:B------:R-:W-:-:S03]  /*22f0*/  DFMA R6, R24, -R6, R28 ;  /* 0x800000061806722b */ /* 0x000fc6000000001c */
[----:B------:R-:W-:-:S03]  /*2300*/  LOP3.LUT R19, R17, R19, RZ, 0x3c, !PT ;  /* 0x0000001311137212 */ /* 0x000fc600078e3cff */
[----:B------:R-:W-:-:S04]  /*2310*/  IADD3 R6, PT, PT, -R20, -0x43300000, RZ ;  /* 0xbcd0000014067810 */ /* 0x000fc80007ffe1ff */
[----:B------:R-:W-:-:S04]  /*2320*/  FSETP.NEU.AND P0, PT, |R7|, R6, PT ;  /* 0x000000060700720b */ /* 0x000fc80003f0d200 */
[----:B------:R-:W-:Y:S02]  /*2330*/  FSEL R24, R16, R24, !P0 ;  /* 0x0000001810187208 */ /* 0x000fe40004000000 */
[----:B------:R-:W-:Y:S01]  /*2340*/  FSEL R25, R19, R25, !P0 ;  /* 0x0000001913197208 */ /* 0x000fe20004000000 */
[----:B------:R-:W-:Y:S06]  /*2350*/  BRA `(.L_x_23) ;  /* 0x0000000000547947 */ /* 0x000fec0003800000 */
.L_x_22:
[----:B------:R-:W-:-:S14]  /*2360*/  DSETP.NAN.AND P0, PT, R20, R20, PT ;  /* 0x000000141400722a */ /* 0x000fdc0003f08000 */
[----:B------:R-:W-:Y:S05]  /*2370*/  @P0 BRA `(.L_x_24) ;  /* 0x0000000000440947 */ /* 0x000fea0003800000 */
[----:B------:R-:W-:-:S14]  /*2380*/  DSETP.NAN.AND P0, PT, R18, R18, PT ;  /* 0x000000121200722a */ /* 0x000fdc0003f08000 */
[----:B------:R-:W-:Y:S05]  /*2390*/  @P0 BRA `(.L_x_25) ;  /* 0x0000000000300947 */ /* 0x000fea0003800000 */
[----:B------:R-:W-:Y:S01]  /*23a0*/  ISETP.NE.AND P0, PT, R7, R32, PT ;  /* 0x000000200700720c */ /* 0x000fe20003f05270 */
[----:B------:R-:W-:Y:S01]  /*23b0*/  IMAD.MOV.U32 R25, RZ, RZ, -0x80000 ;  /* 0xfff80000ff197424 */ /* 0x000fe200078e00ff */
[----:B------:R-:W-:-:S11]  /*23c0*/  MOV R24, 0x0 ;  /* 0x0000000000187802 */ /* 0x000fd60000000f00 */
[----:B------:R-:W-:Y:S05]  /*23d0*/  @!P0 BRA `(.L_x_23) ;  /* 0x0000000000348947 */ /* 0x000fea0003800000 */
[----:B------:R-:W-:Y:S02]  /*23e0*/  ISETP.NE.AND P0, PT, R7, 0x7ff00000, PT ;  /* 0x7ff000000700780c */ /* 0x000fe40003f05270 */
[----:B------:R-:W-:Y:S02]  /*23f0*/  LOP3.LUT R25, R21, 0x80000000, R19, 0x48, !PT ;  /* 0x8000000015197812 */ /* 0x000fe400078e4813 */
[----:B------:R-:W-:-:S13]  /*2400*/  ISETP.EQ.OR P0, PT, R32, RZ, !P0 ;  /* 0x000000ff2000720c */ /* 0x000fda0004702670 */
[----:B------:R-:W-:Y:S01]  /*2410*/  @P0 LOP3.LUT R6, R25, 0x7ff00000, RZ, 0xfc, !PT ;  /* 0x7ff0000019060812 */ /* 0x000fe200078efcff */
[----:B------:R-:W-:Y:S02]  /*2420*/  @!P0 IMAD.MOV.U32 R24, RZ, RZ, RZ ;  /* 0x000000ffff188224 */ /* 0x000fe400078e00ff */
[----:B------:R-:W-:Y:S02]  /*2430*/  @P0 IMAD.MOV.U32 R24, RZ, RZ, RZ ;  /* 0x000000ffff180224 */ /* 0x000fe400078e00ff */
[----:B------:R-:W-:Y:S01]  /*2440*/  @P0 IMAD.MOV.U32 R25, RZ, RZ, R6 ;  /* 0x000000ffff190224 */ /* 0x000fe200078e0006 */
[----:B------:R-:W-:Y:S06]  /*2450*/  BRA `(.L_x_23) ;  /* 0x0000000000147947 */ /* 0x000fec0003800000 */
.L_x_25:
[----:B------:R-:W-:Y:S01]  /*2460*/  LOP3.LUT R25, R19, 0x80000, RZ, 0xfc, !PT ;  /* 0x0008000013197812 */ /* 0x000fe200078efcff */
[----:B------:R-:W-:Y:S01]  /*2470*/  IMAD.MOV.U32 R24, RZ, RZ, R18 ;  /* 0x000000ffff187224 */ /* 0x000fe200078e0012 */
[----:B------:R-:W-:Y:S06]  /*2480*/  BRA `(.L_x_23) ;  /* 0x0000000000087947 */ /* 0x000fec0003800000 */
.L_x_24:
[----:B------:R-:W-:Y:S01]  /*2490*/  LOP3.LUT R25, R21, 0x80000, RZ, 0xfc, !PT ;  /* 0x0008000015197812 */ /* 0x000fe200078efcff */
[----:B------:R-:W-:-:S07]  /*24a0*/  IMAD.MOV.U32 R24, RZ, RZ, R20 ;  /* 0x000000ffff187224 */ /* 0x000fce00078e0014 */
.L_x_23:
[----:B------:R-:W-:Y:S05]  /*24b0*/  BSYNC.RECONVERGENT B2 ;  /* 0x0000000000027941 */ /* 0x000fea0003800200 */
.L_x_21:
[----:B------:R-:W-:Y:S01]  /*24c0*/  MOV R6, R0 ;  /* 0x0000000000067202 */ /* 0x000fe20000000f00 */
[----:B------:R-:W-:-:S04]  /*24d0*/  IMAD.MOV.U32 R7, RZ, RZ, 0x0 ;  /* 0x00000000ff077424 */ /* 0x000fc800078e00ff */
[----:B------:R-:W-:Y:S05]  /*24e0*/  RET.REL.NODEC R6 `(_Z9integrateiddPdddS_S_) ;  /* 0xffffffd806c47950 */ /* 0x000fea0003c3ffff */
        .weak           $__internal_1_$__cuda_sm20_dsqrt_rn_f64_mediumpath_v1
        .type           $__internal_1_$__cuda_sm20_dsqrt_rn_f64_mediumpath_v1,@function
        .size           $__internal_1_$__cuda_sm20_dsqrt_rn_f64_mediumpath_v1,($_Z9integrateiddPdddS_S_$__internal_accurate_pow - $__internal_1_$__cuda_sm20_dsqrt_rn_f64_mediumpath_v1)
$__internal_1_$__cuda_sm20_dsqrt_rn_f64_mediumpath_v1:
[----:B------:R-:W-:Y:S01]  /*24f0*/  ISETP.GE.U32.AND P0, PT, R22, -0x3400000, PT ;  /* 0xfcc000001600780c */ /* 0x000fe20003f06070 */
[----:B------:R-:W-:Y:S01]  /*2500*/  BSSY.RECONVERGENT B1, `(.L_x_26) ;  /* 0x0000026000017945 */ /* 0x000fe20003800200 */
[----:B------:R-:W-:Y:S02]  /*2510*/  IMAD.MOV.U32 R25, RZ, RZ, R9 ;  /* 0x000000ffff197224 */ /* 0x000fe400078e0009 */
[----:B------:R-:W-:Y:S02]  /*2520*/  IMAD.MOV.U32 R24, RZ, RZ, R0 ;  /* 0x000000ffff187224 */ /* 0x000fe400078e0000 */
[----:B------:R-:W-:-:S07]  /*2530*/  IMAD.MOV.U32 R9, RZ, RZ, R23 ;  /* 0x000000ffff097224 */ /* 0x000fce00078e0017 */
[----:B------:R-:W-:Y:S05]  /*2540*/  @!P0 BRA `(.L_x_27) ;  /* 0x0000000000208947 */ /* 0x000fea0003800000 */
[----:B------:R-:W-:-:S10]  /*2550*/  DFMA.RM R6, R8, R6, R18 ;  /* 0x000000060806722b */ /* 0x000fd40000004012 */
[----:B------:R-:W-:-:S05]  /*2560*/  IADD3 R8, P0, PT, R6, 0x1, RZ ;  /* 0x0000000106087810 */ /* 0x000fca0007f1e0ff */
[----:B------:R-:W-:-:S06]  /*2570*/  IMAD.X R9, RZ, RZ, R7, P0 ;  /* 0x000000ffff097224 */ /* 0x000fcc00000e0607 */
[----:B------:R-:W-:-:S08]  /*2580*/  DFMA.RP R24, -R6, R8, R24 ;  /* 0x000000080618722b */ /* 0x000fd00000008118 */
[----:B------:R-:W-:-:S06]  /*2590*/  DSETP.GT.AND P0, PT, R24, RZ, PT ;  /* 0x000000ff1800722a */ /* 0x000fcc0003f04000 */
[----:B------:R-:W-:Y:S02]  /*25a0*/  FSEL R6, R8, R6, P0 ;  /* 0x0000000608067208 */ /* 0x000fe40000000000 */
[----:B------:R-:W-:Y:S01]  /*25b0*/  FSEL R7, R9, R7, P0 ;  /* 0x0000000709077208 */ /* 0x000fe20000000000 */
[----:B------:R-:W-:Y:S06]  /*25c0*/  BRA `(.L_x_28) ;  /* 0x0000000000647947 */ /* 0x000fec0003800000 */
.L_x_27:
[----:B------:R-:W-:-:S14]  /*25d0*/  DSETP.NE.AND P0, PT, R24, RZ, PT ;  /* 0x000000ff1800722a */ /* 0x000fdc0003f05000 */
[----:B------:R-:W-:Y:S05]  /*25e0*/  @!P0 BRA `(.L_x_29) ;  /* 0x0000000000588947 */ /* 0x000fea0003800000 */
[----:B------:R-:W-:-:S13]  /*25f0*/  ISETP.GE.AND P0, PT, R25, RZ, PT ;  /* 0x000000ff1900720c */ /* 0x000fda0003f06270 */
[----:B------:R-:W-:Y:S01]  /*2600*/  @!P0 IMAD.MOV.U32 R6, RZ, RZ, 0x0 ;  /* 0x00000000ff068424 */ /* 0x000fe200078e00ff */
[----:B------:R-:W-:Y:S01]  /*2610*/  @!P0 MOV R7, 0xfff80000 ;  /* 0xfff8000000078802 */ /* 0x000fe20000000f00 */
[----:B------:R-:W-:Y:S06]  /*2620*/  @!P0 BRA `(.L_x_28) ;  /* 0x00000000004c8947 */ /* 0x000fec0003800000 */
[----:B------:R-:W-:-:S13]  /*2630*/  ISETP.GT.AND P0, PT, R25, 0x7fefffff, PT ;  /* 0x7fefffff1900780c */ /* 0x000fda0003f04270 */
[----:B------:R-:W-:Y:S05]  /*2640*/  @P0 BRA `(.L_x_29) ;  /* 0x0000000000400947 */ /* 0x000fea0003800000 */
[----:B------:R-:W-:Y:S01]  /*2650*/  DMUL R24, R24, 8.11296384146066816958e+31 ;  /* 0x4690000018187828 */ /* 0x000fe20000000000 */
[----:B------:R-:W-:Y:S02]  /*2660*/  IMAD.MOV.U32 R6, RZ, RZ, RZ ;  /* 0x000000ffff067224 */ /* 0x000fe400078e00ff */
[----:B------:R-:W-:Y:S02]  /*2670*/  IMAD.MOV.U32 R18, RZ, RZ, 0x0 ;  /* 0x00000000ff127424 */ /* 0x000fe400078e00ff */
[----:B------:R-:W-:Y:S01]  /*2680*/  IMAD.MOV.U32 R19, RZ, RZ, 0x3fd80000 ;  /* 0x3fd80000ff137424 */ /* 0x000fe200078e00ff */
[----:B------:R-:W0:Y:S02]  /*2690*/  MUFU.RSQ64H R7, R25 ;  /* 0x0000001900077308 */ /* 0x000e240000001c00 */
[----:B0-----:R-:W-:-:S08]  /*26a0*/  DMUL R8, R6, R6 ;  /* 0x0000000606087228 */ /* 0x001fd00000000000 */
[----:B------:R-:W-:-:S08]  /*26b0*/  DFMA R8, R24, -R8, 1 ;  /* 0x3ff000001808742b */ /* 0x000fd00000000808 */
[----:B------:R-:W-:Y:S02]  /*26c0*/  DFMA R18, R8, R18, 0.5 ;  /* 0x3fe000000812742b */ /* 0x000fe40000000012 */
[----:B------:R-:W-:-:S08]  /*26d0*/  DMUL R8, R6, R8 ;  /* 0x0000000806087228 */ /* 0x000fd00000000000 */
[----:B------:R-:W-:-:S08]  /*26e0*/  DFMA R8, R18, R8, R6 ;  /* 0x000000081208722b */ /* 0x000fd00000000006 */
[----:B------:R-:W-:Y:S02]  /*26f0*/  DMUL R6, R24, R8 ;  /* 0x0000000818067228 */ /* 0x000fe40000000000 */
[----:B------:R-:W-:-:S06]  /*2700*/  VIADD R9, R9, 0xfff00000 ;  /* 0xfff0000009097836 */ /* 0x000fcc0000000000 */
[----:B------:R-:W-:-:S08]  /*2710*/  DFMA R18, R6, -R6, R24 ;  /* 0x800000060612722b */ /* 0x000fd00000000018 */
[----:B------:R-:W-:-:S10]  /*2720*/  DFMA R6, R8, R18, R6 ;  /* 0x000000120806722b */ /* 0x000fd40000000006 */
[----:B------:R-:W-:Y:S01]  /*2730*/  VIADD R7, R7, 0xfcb00000 ;  /* 0xfcb0000007077836 */ /* 0x000fe20000000000 */
[----:B------:R-:W-:Y:S06]  /*2740*/  BRA `(.L_x_28) ;  /* 0x0000000000047947 */ /* 0x000fec0003800000 */
.L_x_29:
[----:B------:R-:W-:-:S11]  /*2750*/  DADD R6, R24, R24 ;  /* 0x0000000018067229 */ /* 0x000fd60000000018 */
.L_x_28:
[----:B------:R-:W-:Y:S05]  /*2760*/  BSYNC.RECONVERGENT B1 ;  /* 0x0000000000017941 */ /* 0x000fea0003800200 */
.L_x_26:
[----:B------:R-:W-:Y:S01]  /*2770*/  IMAD.MOV.U32 R17, RZ, RZ, 0x0 ;  /* 0x00000000ff117424 */ /* 0x000fe200078e00ff */
[----:B------:R-:W-:Y:S01]  /*2780*/  MOV R9, R7 ;  /* 0x0000000700097202 */ /* 0x000fe20000000f00 */
[----:B------:R-:W-:Y:S02]  /*2790*/  IMAD.MOV.U32 R8, RZ, RZ, R6 ;  /* 0x000000ffff087224 */ /* 0x000fe400078e0006 */
[----:B------:R-:W-:Y:S05]  /*27a0*/  RET.REL.NODEC R16 `(_Z9integrateiddPdddS_S_) ;  /* 0xffffffd810147950 */ /* 0x000fea0003c3ffff */
        .type           $_Z9integrateiddPdddS_S_$__internal_accurate_pow,@function
        .size           $_Z9integrateiddPdddS_S_$__internal_accurate_pow,(.L_x_34 - $_Z9integrateiddPdddS_S_$__internal_accurate_pow)
$_Z9integrateiddPdddS_S_$__internal_accurate_pow:
[----:B------:R-:W-:Y:S01]  /*27b0*/  ISETP.GT.U32.AND P0, PT, R17, 0xfffff, PT ;  /* 0x000fffff1100780c */ /* 0x000fe20003f04070 */
[----:B------:R-:W-:Y:S01]  /*27c0*/  IMAD.MOV.U32 R20, RZ, RZ, R17 ;  /* 0x000000ffff147224 */ /* 0x000fe200078e0011 */
[----:B------:R-:W-:Y:S01]  /*27d0*/  UMOV UR8, 0x7d2cafe2 ;  /* 0x7d2cafe200087882 */ /* 0x000fe20000000000 */
[----:B------:R-:W-:Y:S01]  /*27e0*/  IMAD.MOV.U32 R24, RZ, RZ, RZ ;  /* 0x000000ffff187224 */ /* 0x000fe200078e00ff */
[----:B------:R-:W-:Y:S01]  /*27f0*/  UMOV UR9, 0x3eb0f5ff ;  /* 0x3eb0f5ff00097882 */ /* 0x000fe20000000000 */
[----:B------:R-:W-:Y:S01]  /*2800*/  IMAD.MOV.U32 R30, RZ, RZ, 0x41ad3b5a ;  /* 0x41ad3b5aff1e7424 */ /* 0x000fe200078e00ff */
[----:B------:R-:W-:Y:S01]  /*2810*/  UMOV UR10, 0x3b39803f ;  /* 0x3b39803f000a7882 */ /* 0x000fe20000000000 */
[----:B------:R-:W-:Y:S01]  /*2820*/  IMAD.MOV.U32 R31, RZ, RZ, 0x3ed0f5d2 ;  /* 0x3ed0f5d2ff1f7424 */ /* 0x000fe200078e00ff */
[----:B------:R-:W-:-:S05]  /*2830*/  UMOV UR11, 0x3c7abc9e ;  /* 0x3c7abc9e000b7882 */ /* 0x000fca0000000000 */
[----:B------:R-:W-:-:S10]  /*2840*/  @!P0 DMUL R18, R16, 1.80143985094819840000e+16 ;  /* 0x4350000010128828 */ /* 0x000fd40000000000 */
[----:B------:R-:W-:Y:S02]  /*2850*/  @!P0 IMAD.MOV.U32 R20, RZ, RZ, R19 ;  /* 0x000000ffff148224 */ /* 0x000fe400078e0013 */
[----:B------:R-:W-:-:S03]  /*2860*/  @!P0 IMAD.MOV.U32 R16, RZ, RZ, R18 ;  /* 0x000000ffff108224 */ /* 0x000fc600078e0012 */
[----:B------:R-:W-:Y:S01]  /*2870*/  LOP3.LUT R20, R20, 0x800fffff, RZ, 0xc0, !PT ;  /* 0x800fffff14147812 */ /* 0x000fe200078ec0ff */
[----:B------:R-:W-:Y:S01]  /*2880*/  IMAD.MOV.U32 R22, RZ, RZ, R16 ;  /* 0x000000ffff167224 */ /* 0x000fe200078e0010 */
[----:B------:R-:W-:Y:S02]  /*2890*/  SHF.R.U32.HI R16, RZ, 0x14, R17 ;  /* 0x00000014ff107819 */ /* 0x000fe40000011611 */
[----:B------:R-:W-:Y:S02]  /*28a0*/  LOP3.LUT R23, R20, 0x3ff00000, RZ, 0xfc, !PT ;  /* 0x3ff0000014177812 */ /* 0x000fe400078efcff */
[----:B------:R-:W-:Y:S01]  /*28b0*/  @!P0 LEA.HI R16, R19, 0xffffffca, RZ, 0xc ;  /* 0xffffffca13108811 */ /* 0x000fe200078f60ff */
[----:B------:R-:W-:Y:S01]  /*28c0*/  IMAD.MOV.U32 R19, RZ, RZ, 0x43300000 ;  /* 0x43300000ff137424 */ /* 0x000fe200078e00ff */
[----:B------:R-:W-:-:S03]  /*28d0*/  ISETP.GE.U32.AND P1, PT, R23, 0x3ff6a09f, PT ;  /* 0x3ff6a09f1700780c */ /* 0x000fc60003f26070 */
[----:B------:R-:W-:-:S10]  /*28e0*/  VIADD R18, R16, 0xfffffc01 ;  /* 0xfffffc0110127836 */ /* 0x000fd40000000000 */
[----:B------:R-:W-:Y:S01]  /*28f0*/  @P1 VIADD R21, R23, 0xfff00000 ;  /* 0xfff0000017151836 */ /* 0x000fe20000000000 */
[----:B------:R-:W-:-:S04]  /*2900*/  @P1 IADD3 R18, PT, PT, R16, -0x3fe, RZ ;  /* 0xfffffc0210121810 */ /* 0x000fc80007ffe0ff */
[----:B------:R-:W-:Y:S02]  /*2910*/  @P1 MOV R23, R21 ;  /* 0x0000001500171202 */ /* 0x000fe40000000f00 */
[----:B------:R-:W-:-:S04]  /*2920*/  LOP3.LUT R18, R18, 0x80000000, RZ, 0x3c, !PT ;  /* 0x8000000012127812 */ /* 0x000fc800078e3cff */
        /* <DEDUP_REMOVED lines=8> */
[----:B------:R-:W-:-:S08]  /*29b0*/  DMUL R28, R20, R20 ;  /* 0x00000014141c7228 */ /* 0x000fd00000000000 */
[----:B------:R-:W-:Y:S01]  /*29c0*/  DFMA R26, R28, UR8, R30 ;  /* 0x000000081c1a7c2b */ /* 0x000fe2000800001e */
[----:B------:R-:W-:Y:S01]  /*29d0*/  UMOV UR8, 0x75488a3f ;  /* 0x75488a3f00087882 */ /* 0x000fe20000000000 */
[----:B------:R-:W-:Y:S01]  /*29e0*/  UMOV UR9, 0x3ef3b20a ;  /* 0x3ef3b20a00097882 */ /* 0x000fe20000000000 */
[----:B------:R-:W-:-:S05]  /*29f0*/  DADD R30, R22, -R20 ;  /* 0x00000000161e7229 */ /* 0x000fca0000000814 */
[----:B------:R-:W-:Y:S01]  /*2a00*/  DFMA R26, R28, R26, UR8 ;  /* 0x000000081c1a7e2b */ /* 0x000fe2000800001a */
[----:B------:R-:W-:Y:S01]  /*2a10*/  UMOV UR8, 0xe4faecd5 ;  /* 0xe4faecd500087882 */ /* 0x000fe20000000000 */
[----:B------:R-:W-:Y:S01]  /*2a20*/  UMOV UR9, 0x3f1745cd ;  /* 0x3f1745cd00097882 */ /* 0x000fe20000000000 */
[----:B------:R-:W-:-:S05]  /*2a30*/  DADD R32, R30, R30 ;  /* 0x000000001e207229 */ /* 0x000fca000000001e */
[----:B------:R-:W-:Y:S01]  /*2a40*/  DFMA R26, R28, R26, UR8 ;  /* 0x000000081c1a7e2b */ /* 0x000fe2000800001a */
[----:B------:R-:W-:Y:S01]  /*2a50*/  UMOV UR8, 0x258a578b ;  /* 0x258a578b00087882 */ /* 0x000fe20000000000 */
[----:B------:R-:W-:Y:S01]  /*2a60*/  UMOV UR9, 0x3f3c71c7 ;  /* 0x3f3c71c700097882 */ /* 0x000fe20000000000 */
[----:B------:R-:W-:-:S05]  /*2a70*/  DFMA R32, R22, -R20, R32 ;  /* 0x800000141620722b */ /* 0x000fca0000000020 */
        /* <DEDUP_REMOVED lines=9> */
[----:B------:R-:W-:Y:S01]  /*2b10*/  UMOV UR9, 0x3fb55555 ;  /* 0x3fb5555500097882 */ /* 0x000fe20000000000 */
[----:B------:R-:W-:-:S05]  /*2b20*/  DMUL R26, R20, R20 ;  /* 0x00000014141a7228 */ /* 0x000fca0000000000 */
[----:B------:R-:W-:-:S08]  /*2b30*/  DFMA R22, R28, R30, UR8 ;  /* 0x000000081c167e2b */ /* 0x000fd0000800001e */
[----:B------:R-:W-:Y:S01]  /*2b40*/  DADD R32, -R22, UR8 ;  /* 0x0000000816207e29 */ /* 0x000fe20008000100 */
[----:B------:R-:W-:Y:S01]  /*2b50*/  UMOV UR8, 0xb9e7b0 ;  /* 0x00b9e7b000087882 */ /* 0x000fe20000000000 */
[----:B------:R-:W-:-:S06]  /*2b60*/  UMOV UR9, 0x3c46a4cb ;  /* 0x3c46a4cb00097882 */ /* 0x000fcc0000000000 */
[----:B------:R-:W-:Y:S02]  /*2b70*/  DFMA R32, R28, R30, R32 ;  /* 0x0000001e1c20722b */ /* 0x000fe40000000020 */
[----:B------:R-:W-:Y:S01]  /*2b80*/  DFMA R28, R20, R20, -R26 ;  /* 0x00000014141c722b */ /* 0x000fe2000000081a */
[----:B------:R-:W-:Y:S02]  /*2b90*/  VIADD R31, R25, 0x100000 ;  /* 0x00100000191f7836 */ /* 0x000fe40000000000 */
[----:B------:R-:W-:-:S03]  /*2ba0*/  IMAD.MOV.U32 R30, RZ, RZ, R24 ;  /* 0x000000ffff1e7224 */ /* 0x000fc600078e0018 */
[----:B------:R-:W-:Y:S01]  /*2bb0*/  DADD R32, R32, -UR8 ;  /* 0x8000000820207e29 */ /* 0x000fe20008000000 */
[----:B------:R-:W-:Y:S01]  /*2bc0*/  UMOV UR8, 0x80000000 ;  /* 0x8000000000087882 */ /* 0x000fe20000000000 */
[----:B------:R-:W-:Y:S01]  /*2bd0*/  UMOV UR9, 0x43300000 ;  /* 0x4330000000097882 */ /* 0x000fe20000000000 */
[C---:B------:R-:W-:Y:S02]  /*2be0*/  DFMA R28, R20.reuse, R30, R28 ;  /* 0x0000001e141c722b */ /* 0x040fe4000000001c */
[----:B------:R-:W-:Y:S02]  /*2bf0*/  DMUL R30, R20, R26 ;  /* 0x0000001a141e7228 */ /* 0x000fe40000000000 */
[----:B------:R-:W-:Y:S01]  /*2c00*/  DADD R18, R18, -UR8 ;  /* 0x8000000812127e29 */ /* 0x000fe20008000000 */
[----:B------:R-:W-:Y:S01]  /*2c10*/  UMOV UR8, 0xfefa39ef ;  /* 0xfefa39ef00087882 */ /* 0x000fe20000000000 */
[----:B------:R-:W-:-:S04]  /*2c20*/  UMOV UR9, 0x3fe62e42 ;  /* 0x3fe62e4200097882 */ /* 0x000fc80000000000 */
[----:B------:R-:W-:-:S08]  /*2c30*/  DFMA R34, R20, R26, -R30 ;  /* 0x0000001a1422722b */ /* 0x000fd0000000081e */
[----:B------:R-:W-:Y:S02]  /*2c40*/  DFMA R34, R24, R26, R34 ;  /* 0x0000001a1822722b */ /* 0x000fe40000000022 */
[----:B------:R-:W-:-:S06]  /*2c50*/  DADD R26, R22, R32 ;  /* 0x00000000161a7229 */ /* 0x000fcc0000000020 */
[----:B------:R-:W-:Y:S02]  /*2c60*/  DFMA R28, R20, R28, R34 ;  /* 0x0000001c141c722b */ /* 0x000fe40000000022 */
[----:B------:R-:W-:Y:S02]  /*2c70*/  DADD R34, R22, -R26 ;  /* 0x0000000016227229 */ /* 0x000fe4000000081a */
[----:B------:R-:W-:-:S06]  /*2c80*/  DMUL R22, R26, R30 ;  /* 0x0000001e1a167228 */ /* 0x000fcc0000000000 */
[----:B------:R-:W-:Y:S02]  /*2c90*/  DADD R34, R32, R34 ;  /* 0x0000000020227229 */ /* 0x000fe40000000022 */
[----:B------:R-:W-:-:S08]  /*2ca0*/  DFMA R32, R26, R30, -R22 ;  /* 0x0000001e1a20722b */ /* 0x000fd00000000816 */
[----:B------:R-:W-:-:S08]  /*2cb0*/  DFMA R28, R26, R28, R32 ;  /* 0x0000001c1a1c722b */ /* 0x000fd00000000020 */
[----:B------:R-:W-:-:S08]  /*2cc0*/  DFMA R34, R34, R30, R28 ;  /* 0x0000001e2222722b */ /* 0x000fd0000000001c */
[----:B------:R-:W-:-:S08]  /*2cd0*/  DADD R28, R22, R34 ;  /* 0x00000000161c7229 */ /* 0x000fd00000000022 */
[--C-:B------:R-:W-:Y:S02]  /*2ce0*/  DADD R26, R20, R28.reuse ;  /* 0x00000000141a7229 */ /* 0x100fe4000000001c */
[----:B------:R-:W-:-:S06]  /*2cf0*/  DADD R22, R22, -R28 ;  /* 0x0000000016167229 */ /* 0x000fcc000000081c */
[----:B------:R-:W-:Y:S02]  /*2d00*/  DADD R20, R20, -R26 ;  /* 0x0000000014147229 */ /* 0x000fe4000000081a */
[----:B------:R-:W-:-:S06]  /*2d10*/  DADD R22, R34, R22 ;  /* 0x0000000022167229 */ /* 0x000fcc0000000016 */
[----:B------:R-:W-:-:S08]  /*2d20*/  DADD R20, R28, R20 ;  /* 0x000000001c147229 */ /* 0x000fd00000000014 */
[----:B------:R-:W-:-:S08]  /*2d30*/  DADD R20, R22, R20 ;  /* 0x0000000016147229 */ /* 0x000fd00000000014 */
[----:B------:R-:W-:-:S08]  /*2d40*/  DADD R20, R24, R20 ;  /* 0x0000000018147229 */ /* 0x000fd00000000014 */
[----:B------:R-:W-:-:S08]  /*2d50*/  DADD R22, R26, R20 ;  /* 0x000000001a167229 */ /* 0x000fd00000000014 */
[--C-:B------:R-:W-:Y:S02]  /*2d60*/  DFMA R16, R18, UR8, R22.reuse ;  /* 0x0000000812107c2b */ /* 0x100fe40008000016 */
[----:B------:R-:W-:-:S06]  /*2d70*/  DADD R26, R26, -R22 ;  /* 0x000000001a1a7229 */ /* 0x000fcc0000000816 */
[----:B------:R-:W-:Y:S02]  /*2d80*/  DFMA R24, R18, -UR8, R16 ;  /* 0x8000000812187c2b */ /* 0x000fe40008000010 */
[----:B------:R-:W-:-:S06]  /*2d90*/  DADD R26, R20, R26 ;  /* 0x00000000141a7229 */ /* 0x000fcc000000001a */
[----:B------:R-:W-:-:S08]  /*2da0*/  DADD R24, -R22, R24 ;  /* 0x0000000016187229 */ /* 0x000fd00000000118 */
[----:B------:R-:W-:-:S08]  /*2db0*/  DADD R24, R26, -R24 ;  /* 0x000000001a187229 */ /* 0x000fd00000000818 */
[----:B------:R-:W-:-:S08]  /*2dc0*/  DFMA R24, R18, UR10, R24 ;  /* 0x0000000a12187c2b */ /* 0x000fd00008000018 */
[----:B------:R-:W-:-:S08]  /*2dd0*/  DADD R18, R16, R24 ;  /* 0x0000000010127229 */ /* 0x000fd00000000018 */
[----:B------:R-:W-:Y:S02]  /*2de0*/  DADD R20, R16, -R18 ;  /* 0x0000000010147229 */ /* 0x000fe40000000812 */
[----:B------:R-:W-:-:S06]  /*2df0*/  DMUL R16, R18, 0.5 ;  /* 0x3fe0000012107828 */ /* 0x000fcc0000000000 */
[----:B------:R-:W-:Y:S02]  /*2e00*/  DADD R20, R24, R20 ;  /* 0x0000000018147229 */ /* 0x000fe40000000014 */
[----:B------:R-:W-:-:S08]  /*2e10*/  DFMA R22, R18, 0.5, -R16 ;  /* 0x3fe000001216782b */ /* 0x000fd00000000810 */
[----:B------:R-:W-:Y:S01]  /*2e20*/  DFMA R22, R20, 0.5, R22 ;  /* 0x3fe000001416782b */ /* 0x000fe20000000016 */
[----:B------:R-:W-:Y:S02]  /*2e30*/  IMAD.MOV.U32 R20, RZ, RZ, 0x652b82fe ;  /* 0x652b82feff147424 */ /* 0x000fe400078e00ff */
[----:B------:R-:W-:-:S05]  /*2e40*/  IMAD.MOV.U32 R21, RZ, RZ, 0x3ff71547 ;  /* 0x3ff71547ff157424 */ /* 0x000fca00078e00ff */
[----:B------:R-:W-:-:S08]  /*2e50*/  DADD R18, R16, R22 ;  /* 0x0000000010127229 */ /* 0x000fd00000000016 */
[----:B------:R-:W-:Y:S02]  /*2e60*/  DFMA R20, R18, R20, 6.75539944105574400000e+15 ;  /* 0x433800001214742b */ /* 0x000fe40000000014 */
[----:B------:R-:W-:Y:S01]  /*2e70*/  FSETP.GEU.AND P0, PT, |R19|, 4.1917929649353027344, PT ;  /* 0x4086232b1300780b */ /* 0x000fe20003f0e200 */
[----:B------:R-:W-:-:S05]  /*2e80*/  DADD R16, R16, -R18 ;  /* 0x0000000010107229 */ /* 0x000fca0000000812 */
[----:B------:R-:W-:-:S03]  /*2e90*/  DADD R24, R20, -6.75539944105574400000e+15 ;  /* 0xc338000014187429 */ /* 0x000fc60000000000 */
[----:B------:R-:W-:-:S05]  /*2ea0*/  DADD R22, R22, R16 ;  /* 0x0000000016167229 */ /* 0x000fca0000000010 */
        /* <DEDUP_REMOVED lines=33> */
[----:B------:R-:W-:-:S08]  /*30c0*/  DFMA R26, R24, R26, 1 ;  /* 0x3ff00000181a742b */ /* 0x000fd0000000001a */
[----:B------:R-:W-:-:S10]  /*30d0*/  DFMA R24, R24, R26, 1 ;  /* 0x3ff000001818742b */ /* 0x000fd4000000001a */
[----:B------:R-:W-:Y:S01]  /*30e0*/  IMAD R17, R20, 0x100000, R25 ;  /* 0x0010000014117824 */ /* 0x000fe200078e0219 */
[----:B------:R-:W-:Y:S01]  /*30f0*/  MOV R16, R24 ;  /* 0x0000001800107202 */ /* 0x000fe20000000f00 */
[----:B------:R-:W-:Y:S06]  /*3100*/  @!P0 BRA `(.L_x_30) ;  /* 0x0000000000308947 */ /* 0x000fec0003800000 */
[----:B------:R-:W-:Y:S01]  /*3110*/  FSETP.GEU.AND P1, PT, |R19|, 4.2275390625, PT ;  /* 0x408748001300780b */ /* 0x000fe20003f2e200 */
[C---:B------:R-:W-:Y:S02]  /*3120*/  DADD R26, R18.reuse, +INF ;  /* 0x7ff00000121a7429 */ /* 0x040fe40000000000 */
[----:B------:R-:W-:-:S08]  /*3130*/  DSETP.GEU.AND P0, PT, R18, RZ, PT ;  /* 0x000000ff1200722a */ /* 0x000fd00003f0e000 */
[----:B------:R-:W-:Y:S02]  /*3140*/  FSEL R17, R27, RZ, P0 ;  /* 0x000000ff1b117208 */ /* 0x000fe40000000000 */
[----:B------:R-:W-:-:S04]  /*3150*/  @!P1 LEA.HI R16, R20, R20, RZ, 0x1 ;  /* 0x0000001414109211 */ /* 0x000fc800078f08ff */
[----:B------:R-:W-:Y:S02]  /*3160*/  @!P1 SHF.R.S32.HI R19, RZ, 0x1, R16 ;  /* 0x00000001ff139819 */ /* 0x000fe40000011410 */
[----:B------:R-:W-:-:S03]  /*3170*/  FSEL R16, R26, RZ, P0 ;  /* 0x000000ff1a107208 */ /* 0x000fc60000000000 */
[----:B------:R-:W-:Y:S02]  /*3180*/  @!P1 IMAD.IADD R18, R20, 0x1, -R19 ;  /* 0x0000000114129824 */ /* 0x000fe400078e0a13 */
[----:B------:R-:W-:-:S03]  /*3190*/  @!P1 IMAD R25, R19, 0x100000, R25 ;  /* 0x0010000013199824 */ /* 0x000fc600078e0219 */
[----:B------:R-:W-:Y:S01]  /*31a0*/  @!P1 LEA R19, R18, 0x3ff00000, 0x14 ;  /* 0x3ff0000012139811 */ /* 0x000fe200078ea0ff */
[----:B------:R-:W-:-:S06]  /*31b0*/  @!P1 IMAD.MOV.U32 R18, RZ, RZ, RZ ;  /* 0x000000ffff129224 */ /* 0x000fcc00078e00ff */
[----:B------:R-:W-:-:S11]  /*31c0*/  @!P1 DMUL R16, R24, R18 ;  /* 0x0000001218109228 */ /* 0x000fd60000000000 */
.L_x_30:
[----:B------:R-:W-:Y:S02]  /*31d0*/  DFMA R22, R22, R16, R16 ;  /* 0x000000101616722b */ /* 0x000fe40000000010 */
[----:B------:R-:W-:-:S08]  /*31e0*/  DSETP.NEU.AND P0, PT, |R16|, +INF , PT ;  /* 0x7ff000001000742a */ /* 0x000fd00003f0d200 */
[----:B------:R-:W-:Y:S01]  /*31f0*/  FSEL R18, R16, R22, !P0 ;  /* 0x0000001610127208 */ /* 0x000fe20004000000 */
[----:B------:R-:W-:Y:S01]  /*3200*/  IMAD.MOV.U32 R16, RZ, RZ, R0 ;  /* 0x000000ffff107224 */ /* 0x000fe200078e0000 */
[----:B------:R-:W-:Y:S01]  /*3210*/  FSEL R22, R17, R23, !P0 ;  /* 0x0000001711167208 */ /* 0x000fe20004000000 */
[----:B------:R-:W-:-:S04]  /*3220*/  IMAD.MOV.U32 R17, RZ, RZ, 0x0 ;  /* 0x00000000ff117424 */ /* 0x000fc800078e00ff */
[----:B------:R-:W-:Y:S05]  /*3230*/  RET.REL.NODEC R16 `(_Z9integrateiddPdddS_S_) ;  /* 0xffffffcc10707950 */ /* 0x000fea0003c3ffff */
.L_x_31:
[----:B------:R-:W-:-:S00]  /*3240*/  BRA `(.L_x_31) ;  /* 0xfffffffc00fc7947 */ /* 0x000fc0000383ffff */
[----:B------:R-:W-:-:S00]  /*3250*/  NOP ;  /* 0x0000000000007918 */ /* 0x000fc00000000000 */
        /* <DEDUP_REMOVED lines=10> */
.L_x_34:


//--------------------- .nv.shared.reserved.0     --------------------------
	.section	.nv.shared.reserved.0,"aw",@nobits
	.weak		__nv_reservedSMEM_offset_0_alias
	.size		__nv_reservedSMEM_offset_0_alias, 0, 64
	.other		__nv_reservedSMEM_offset_0_alias,@"STO_CUDA_RESERVED_SHARED STV_DEFAULT"
__nv_reservedSMEM_offset_0_alias:
	.zero		0
	.zero		64


//--------------------- .nv.constant0._Z9integrateiddPdddS_S_ --------------------------
	.section	.nv.constant0._Z9integrateiddPdddS_S_,"a",@progbits
	.sectionflags	@""
	.align	4
.nv.constant0._Z9integrateiddPdddS_S_:
	.zero		960


//--------------------- SYMBOLS --------------------------

	.type		.nv.reservedSmem.offset0,@object
	.size		.nv.reservedSmem.offset0,0x4
